	.headerflags	@"EF_CUDA_TEXMODE_UNIFIED EF_CUDA_64BIT_ADDRESS EF_CUDA_ACCELERATORS EF_CUDA_SM90 EF_CUDA_VIRTUAL_SM(EF_CUDA_SM90)"
	.elftype	@"ET_EXEC"


//--------------------- .nv.info                  --------------------------
	.section	.nv.info,"",@"SHT_CUDA_INFO"
	.align	4


	//----- nvinfo : EIATTR_REGCOUNT
	.align		4
        /*0000*/ 	.byte	0x04, 0x2f
        /*0002*/ 	.short	(.L_1 - .L_0)
	.align		4
.L_0:
        /*0004*/ 	.word	index@(triton_mm)
        /*0008*/ 	.word	0x000000cb


	//----- nvinfo : EIATTR_MIN_STACK_SIZE
	.align		4
.L_1:
        /*000c*/ 	.byte	0x04, 0x12
        /*000e*/ 	.short	(.L_3 - .L_2)
	.align		4
.L_2:
        /*0010*/ 	.word	index@(triton_mm)
        /*0014*/ 	.word	0x00000000


	//----- nvinfo : EIATTR_FRAME_SIZE
	.align		4
.L_3:
        /*0018*/ 	.byte	0x04, 0x11
        /*001a*/ 	.short	(.L_5 - .L_4)
	.align		4
.L_4:
        /*001c*/ 	.word	index@(triton_mm)
        /*0020*/ 	.word	0x00000000


	//----- nvinfo : EIATTR_MIN_STACK_SIZE
	.align		4
.L_5:
        /*0024*/ 	.byte	0x04, 0x12
        /*0026*/ 	.short	(.L_7 - .L_6)
	.align		4
.L_6:
        /*0028*/ 	.word	index@(triton_mm)
        /*002c*/ 	.word	0x00000000
.L_7:


//--------------------- .nv.info.triton_mm        --------------------------
	.section	.nv.info.triton_mm,"",@"SHT_CUDA_INFO"
	.sectionflags	@""
	.align	4


	//----- nvinfo : EIATTR_CUDA_API_VERSION
	.align		4
        /*0000*/ 	.byte	0x04, 0x37
        /*0002*/ 	.short	(.L_9 - .L_8)
.L_8:
        /*0004*/ 	.word	0x0000007c


	//----- nvinfo : EIATTR_KPARAM_INFO
	.align		4
.L_9:
        /*0008*/ 	.byte	0x04, 0x17
        /*000a*/ 	.short	(.L_11 - .L_10)
.L_10:
        /*000c*/ 	.word	0x00000000
        /*0010*/ 	.short	0x0003
        /*0012*/ 	.short	0x0018
        /*0014*/ 	.byte	0x00, 0xf0, 0x11, 0x00


	//----- nvinfo : EIATTR_KPARAM_INFO
	.align		4
.L_11:
        /*0018*/ 	.byte	0x04, 0x17
        /*001a*/ 	.short	(.L_13 - .L_12)
.L_12:
        /*001c*/ 	.word	0x00000000
        /*0020*/ 	.short	0x0002
        /*0022*/ 	.short	0x0010
        /*0024*/ 	.byte	0x00, 0xf0, 0x21, 0x00


	//----- nvinfo : EIATTR_KPARAM_INFO
	.align		4
.L_13:
        /*0028*/ 	.byte	0x04, 0x17
        /*002a*/ 	.short	(.L_15 - .L_14)
.L_14:
        /*002c*/ 	.word	0x00000000
        /*0030*/ 	.short	0x0001
        /*0032*/ 	.short	0x0008
        /*0034*/ 	.byte	0x00, 0xf0, 0x21, 0x00


	//----- nvinfo : EIATTR_KPARAM_INFO
	.align		4
.L_15:
        /*0038*/ 	.byte	0x04, 0x17
        /*003a*/ 	.short	(.L_17 - .L_16)
.L_16:
        /*003c*/ 	.word	0x00000000
        /*0040*/ 	.short	0x0000
        /*0042*/ 	.short	0x0000
        /*0044*/ 	.byte	0x00, 0xf0, 0x21, 0x00


	//----- nvinfo : EIATTR_SPARSE_MMA_MASK
	.align		4
.L_17:
        /*0048*/ 	.byte	0x03, 0x50
        /*004a*/ 	.short	0x0000


	//----- nvinfo : EIATTR_MAXREG_COUNT
	.align		4
        /*004c*/ 	.byte	0x03, 0x1b
        /*004e*/ 	.short	0x00ff


	//----- nvinfo : EIATTR_COOP_GROUP_MASK_REGIDS
	.align		4
        /*0050*/ 	.byte	0x04, 0x29
        /*0052*/ 	.short	(.L_19 - .L_18)


	//   ....[0]....
.L_18:
        /*0054*/ 	.word	0xffffffff


	//----- nvinfo : EIATTR_COOP_GROUP_INSTR_OFFSETS
	.align		4
.L_19:
        /*0058*/ 	.byte	0x04, 0x28
        /*005a*/ 	.short	(.L_21 - .L_20)


	//   ....[0]....
.L_20:
        /*005c*/ 	.word	0x00001a00


	//----- nvinfo : EIATTR_EXIT_INSTR_OFFSETS
	.align		4
.L_21:
        /*0060*/ 	.byte	0x04, 0x1c
        /*0062*/ 	.short	(.L_23 - .L_22)


	//   ....[0]....
.L_22:
        /*0064*/ 	.word	0x00000050


	//   ....[1]....
        /*0068*/ 	.word	0x00003140


	//   ....[2]....
        /*006c*/ 	.word	0x00003190


	//----- nvinfo : EIATTR_MAX_THREADS
	.align		4
.L_23:
        /*0070*/ 	.byte	0x04, 0x05
        /*0072*/ 	.short	(.L_25 - .L_24)
.L_24:
        /*0074*/ 	.word	0x00000080
        /*0078*/ 	.word	0x00000001
        /*007c*/ 	.word	0x00000001


	//----- nvinfo : EIATTR_CBANK_PARAM_SIZE
	.align		4
.L_25:
        /*0080*/ 	.byte	0x03, 0x19
        /*0082*/ 	.short	0x001c


	//----- nvinfo : EIATTR_PARAM_CBANK
	.align		4
        /*0084*/ 	.byte	0x04, 0x0a
        /*0086*/ 	.short	(.L_27 - .L_26)
	.align		4
.L_26:
        /*0088*/ 	.word	index@(.nv.constant0.triton_mm)
        /*008c*/ 	.short	0x0210
        /*008e*/ 	.short	0x001c


	//----- nvinfo : EIATTR_SW_WAR
	.align		4
.L_27:
        /*0090*/ 	.byte	0x04, 0x36
        /*0092*/ 	.short	(.L_29 - .L_28)
.L_28:
        /*0094*/ 	.word	0x00000008
.L_29:


//--------------------- .nv.callgraph             --------------------------
	.section	.nv.callgraph,"",@"SHT_CUDA_CALLGRAPH"
	.align	4
	.sectionentsize	8
	.align		4
        /*0000*/ 	.word	0x00000000
	.align		4
        /*0004*/ 	.word	0xffffffff
	.align		4
        /*0008*/ 	.word	0x00000000
	.align		4
        /*000c*/ 	.word	0xfffffffe
	.align		4
        /*0010*/ 	.word	0x00000000
	.align		4
        /*0014*/ 	.word	0xfffffffd
	.align		4
        /*0018*/ 	.word	0x00000000
	.align		4
        /*001c*/ 	.word	0xfffffffc


//--------------------- .text.triton_mm           --------------------------
	.section	.text.triton_mm,"ax",@progbits
	.sectionflags	@"SHF_BARRIERS=1"
	.align	128
        .global         triton_mm
        .type           triton_mm,@function
        .size           triton_mm,(.L_x_2 - triton_mm)
        .other          triton_mm,@"STO_CUDA_ENTRY STV_DEFAULT"
triton_mm:
.text.triton_mm:
[----:B------:R-:W1:Y:S02]  /*0000*/  LDC R1, c[0x0][0x28] ;  /* 0x00000a00ff017b82 */ /* 0x000e640000000800 */
[----:B------:R-:W2:Y:S01]  /*0010*/  LDC R8, c[0x0][0x228] ;  /* 0x00008a00ff087b82 */ /* 0x000ea20000000800 */
[----:B------:R-:W-:-:S04]  /*0020*/  IMAD.MOV.U32 R3, RZ, RZ, 0xc00 ;  /* 0x00000c00ff037424 */ /* 0x000fc800078e00ff */
[----:B--2---:R-:W-:-:S05]  /*0030*/  IMAD R0, R8, R3, 0xc00000 ;  /* 0x00c0000008007424 */ /* 0x004fca00078e0203 */
[----:B------:R-:W-:-:S13]  /*0040*/  ISETP.NE.AND P0, PT, R0, RZ, PT ;  /* 0x000000ff0000720c */ /* 0x000fda0003f05270 */
[----:B------:R-:W-:Y:S05]  /*0050*/  @!P0 EXIT ;  /* 0x000000000000894d */ /* 0x000fea0003800000 */
[----:B------:R-:W2:Y:S01]  /*0060*/  S2R R10, SR_CTAID.X ;  /* 0x00000000000a7919 */ /* 0x000ea20000002500 */
[----:B------:R-:W-:Y:S01]  /*0070*/  VIADD R0, R8, 0x107f ;  /* 0x0000107f08007836 */ /* 0x000fe20000000000 */
[----:B------:R-:W3:Y:S01]  /*0080*/  S2UR UR4, SR_CgaCtaId ;  /* 0x00000000000479c3 */ /* 0x000ee20000008800 */
[----:B------:R-:W-:Y:S01]  /*0090*/  UMOV UR24, 0x400 ;  /* 0x0000040000187882 */ /* 0x000fe20000000000 */
[----:B------:R-:W-:Y:S01]  /*00a0*/  ULDC.64 UR30, c[0x0][0x208] ;  /* 0x00008200001e7ab9 */ /* 0x000fe20000000a00 */
[----:B------:R-:W-:Y:S02]  /*00b0*/  CS2R R88, SRZ ;  /* 0x0000000000587805 */ /* 0x000fe4000001ff00 */
[----:B------:R-:W-:Y:S02]  /*00c0*/  SHF.R.S32.HI R3, RZ, 0x1f, R0 ;  /* 0x0000001fff037819 */ /* 0x000fe40000011400 */
[----:B------:R-:W-:Y:S02]  /*00d0*/  CS2R R90, SRZ ;  /* 0x00000000005a7805 */ /* 0x000fe4000001ff00 */
[----:B------:R-:W-:-:S02]  /*00e0*/  CS2R R92, SRZ ;  /* 0x00000000005c7805 */ /* 0x000fc4000001ff00 */
[----:B------:R-:W-:Y:S02]  /*00f0*/  CS2R R94, SRZ ;  /* 0x00000000005e7805 */ /* 0x000fe4000001ff00 */
[----:B------:R-:W-:Y:S01]  /*0100*/  LEA.HI R3, R3, R0, RZ, 0x7 ;  /* 0x0000000003037211 */ /* 0x000fe200078f38ff */
[----:B------:R-:W-:Y:S01]  /*0110*/  VIADD R0, R8, 0x1000 ;  /* 0x0000100008007836 */ /* 0x000fe20000000000 */
[----:B------:R-:W4:Y:S01]  /*0120*/  LDC.64 R52, c[0x0][0x218] ;  /* 0x00008600ff347b82 */ /* 0x000f220000000a00 */
[----:B------:R-:W-:Y:S02]  /*0130*/  CS2R R96, SRZ ;  /* 0x0000000000607805 */ /* 0x000fe4000001ff00 */
[----:B------:R-:W-:Y:S02]  /*0140*/  CS2R R98, SRZ ;  /* 0x0000000000627805 */ /* 0x000fe4000001ff00 */
[----:B------:R-:W-:Y:S02]  /*0150*/  CS2R R100, SRZ ;  /* 0x0000000000647805 */ /* 0x000fe4000001ff00 */
[----:B------:R-:W-:-:S02]  /*0160*/  IABS R36, R0 ;  /* 0x0000000000247213 */ /* 0x000fc40000000000 */
[----:B------:R-:W-:Y:S02]  /*0170*/  CS2R R102, SRZ ;  /* 0x0000000000667805 */ /* 0x000fe4000001ff00 */
[----:B------:R-:W-:Y:S02]  /*0180*/  IABS R13, R0 ;  /* 0x00000000000d7213 */ /* 0x000fe40000000000 */
[----:B------:R-:W-:Y:S02]  /*0190*/  CS2R R104, SRZ ;  /* 0x0000000000687805 */ /* 0x000fe4000001ff00 */
[----:B------:R-:W-:Y:S02]  /*01a0*/  CS2R R106, SRZ ;  /* 0x00000000006a7805 */ /* 0x000fe4000001ff00 */
[----:B------:R-:W-:Y:S02]  /*01b0*/  CS2R R108, SRZ ;  /* 0x00000000006c7805 */ /* 0x000fe4000001ff00 */
[----:B------:R-:W-:Y:S01]  /*01c0*/  CS2R R110, SRZ ;  /* 0x00000000006e7805 */ /* 0x000fe2000001ff00 */
[----:B------:R-:W-:Y:S01]  /*01d0*/  IMAD.MOV R23, RZ, RZ, -R13 ;  /* 0x000000ffff177224 */ /* 0x000fe200078e0a0d */
[----:B------:R-:W-:-:S02]  /*01e0*/  CS2R R112, SRZ ;  /* 0x0000000000707805 */ /* 0x000fc4000001ff00 */
[----:B------:R-:W-:Y:S01]  /*01f0*/  CS2R R114, SRZ ;  /* 0x0000000000727805 */ /* 0x000fe2000001ff00 */
[----:B---3--:R-:W-:Y:S01]  /*0200*/  UPRMT UR24, UR4, 0x654, UR24 ;  /* 0x0000065404187896 */ /* 0x008fe20008000018 */
[----:B------:R-:W-:Y:S02]  /*0210*/  CS2R R116, SRZ ;  /* 0x0000000000747805 */ /* 0x000fe4000001ff00 */
[----:B------:R-:W-:Y:S02]  /*0220*/  CS2R R118, SRZ ;  /* 0x0000000000767805 */ /* 0x000fe4000001ff00 */
[----:B------:R-:W-:Y:S02]  /*0230*/  CS2R R120, SRZ ;  /* 0x0000000000787805 */ /* 0x000fe4000001ff00 */
[----:B------:R-:W-:Y:S02]  /*0240*/  CS2R R122, SRZ ;  /* 0x00000000007a7805 */ /* 0x000fe4000001ff00 */
[----:B------:R-:W-:Y:S01]  /*0250*/  CS2R R124, SRZ ;  /* 0x00000000007c7805 */ /* 0x000fe2000001ff00 */
[C---:B--2---:R-:W-:Y:S01]  /*0260*/  IMAD.HI R2, R10.reuse, 0x2aaaaaab, RZ ;  /* 0x2aaaaaab0a027827 */ /* 0x044fe200078e02ff */
[----:B------:R-:W-:-:S02]  /*0270*/  ISETP.GE.AND P1, PT, R10, RZ, PT ;  /* 0x000000ff0a00720c */ /* 0x000fc40003f26270 */
[----:B------:R-:W-:Y:S02]  /*0280*/  CS2R R126, SRZ ;  /* 0x00000000007e7805 */ /* 0x000fe4000001ff00 */
[----:B------:R-:W-:Y:S02]  /*0290*/  CS2R R128, SRZ ;  /* 0x0000000000807805 */ /* 0x000fe4000001ff00 */
[----:B------:R-:W-:Y:S02]  /*02a0*/  CS2R R130, SRZ ;  /* 0x0000000000827805 */ /* 0x000fe4000001ff00 */
[----:B------:R-:W-:Y:S02]  /*02b0*/  SHF.R.U32.HI R5, RZ, 0x1f, R2 ;  /* 0x0000001fff057819 */ /* 0x000fe40000011602 */
[----:B------:R-:W-:Y:S02]  /*02c0*/  CS2R R132, SRZ ;  /* 0x0000000000847805 */ /* 0x000fe4000001ff00 */
[----:B------:R-:W-:-:S02]  /*02d0*/  CS2R R134, SRZ ;  /* 0x0000000000867805 */ /* 0x000fc4000001ff00 */
[----:B------:R-:W-:Y:S02]  /*02e0*/  CS2R R136, SRZ ;  /* 0x0000000000887805 */ /* 0x000fe4000001ff00 */
[----:B------:R-:W-:Y:S02]  /*02f0*/  LEA.HI.SX32 R5, R2, R5, 0x1b ;  /* 0x0000000502057211 */ /* 0x000fe400078fdaff */
[----:B------:R-:W-:Y:S02]  /*0300*/  CS2R R138, SRZ ;  /* 0x00000000008a7805 */ /* 0x000fe4000001ff00 */
[----:B------:R-:W-:Y:S02]  /*0310*/  CS2R R140, SRZ ;  /* 0x00000000008c7805 */ /* 0x000fe4000001ff00 */
[----:B------:R-:W-:Y:S02]  /*0320*/  CS2R R142, SRZ ;  /* 0x00000000008e7805 */ /* 0x000fe4000001ff00 */
[----:B------:R-:W-:Y:S01]  /*0330*/  CS2R R144, SRZ ;  /* 0x0000000000907805 */ /* 0x000fe2000001ff00 */
[----:B------:R-:W-:Y:S01]  /*0340*/  IMAD.SHL.U32 R4, R5, 0x8, RZ ;  /* 0x0000000805047824 */ /* 0x000fe200078e00ff */
[----:B------:R-:W-:-:S02]  /*0350*/  CS2R R146, SRZ ;  /* 0x0000000000927805 */ /* 0x000fc4000001ff00 */
[----:B------:R-:W-:Y:S02]  /*0360*/  CS2R R148, SRZ ;  /* 0x0000000000947805 */ /* 0x000fe4000001ff00 */
[----:B------:R-:W-:Y:S02]  /*0370*/  CS2R R150, SRZ ;  /* 0x0000000000967805 */ /* 0x000fe4000001ff00 */
[----:B------:R-:W-:Y:S02]  /*0380*/  CS2R R68, SRZ ;  /* 0x0000000000447805 */ /* 0x000fe4000001ff00 */
[----:B------:R-:W-:Y:S02]  /*0390*/  LEA.HI.SX32 R3, R3, -R4, 0x19 ;  /* 0x8000000403037211 */ /* 0x000fe400078fcaff */
[----:B------:R-:W-:Y:S02]  /*03a0*/  CS2R R70, SRZ ;  /* 0x0000000000467805 */ /* 0x000fe4000001ff00 */
[----:B------:R-:W-:-:S02]  /*03b0*/  CS2R R72, SRZ ;  /* 0x0000000000487805 */ /* 0x000fc4000001ff00 */
[----:B------:R-:W-:Y:S02]  /*03c0*/  CS2R R74, SRZ ;  /* 0x00000000004a7805 */ /* 0x000fe4000001ff00 */
[----:B------:R-:W-:Y:S02]  /*03d0*/  VIMNMX R6, R3, 0x8, PT ;  /* 0x0000000803067848 */ /* 0x000fe40003fe0100 */
[----:B------:R-:W-:Y:S02]  /*03e0*/  CS2R R76, SRZ ;  /* 0x00000000004c7805 */ /* 0x000fe4000001ff00 */
[----:B------:R-:W-:Y:S02]  /*03f0*/  CS2R R78, SRZ ;  /* 0x00000000004e7805 */ /* 0x000fe4000001ff00 */
[----:B------:R-:W-:Y:S02]  /*0400*/  CS2R R80, SRZ ;  /* 0x0000000000507805 */ /* 0x000fe4000001ff00 */
[----:B------:R-:W-:-:S02]  /*0410*/  IABS R12, R6 ;  /* 0x00000006000c7213 */ /* 0x000fc40000000000 */
[----:B------:R-:W-:Y:S02]  /*0420*/  CS2R R82, SRZ ;  /* 0x0000000000527805 */ /* 0x000fe4000001ff00 */
[----:B------:R-:W-:Y:S02]  /*0430*/  IABS R8, R6 ;  /* 0x0000000600087213 */ /* 0x000fe40000000000 */
[----:B------:R-:W-:Y:S01]  /*0440*/  CS2R R84, SRZ ;  /* 0x0000000000547805 */ /* 0x000fe2000001ff00 */
[----:B------:R-:W2:Y:S01]  /*0450*/  I2F.RP R7, R12 ;  /* 0x0000000c00077306 */ /* 0x000ea20000209400 */
[----:B------:R-:W-:Y:S01]  /*0460*/  CS2R R86, SRZ ;  /* 0x0000000000567805 */ /* 0x000fe2000001ff00 */
[----:B------:R-:W-:Y:S01]  /*0470*/  UMOV UR25, 0x1 ;  /* 0x0000000100197882 */ /* 0x000fe20000000000 */
[----:B------:R-:W-:Y:S01]  /*0480*/  IMAD.MOV R14, RZ, RZ, -R8 ;  /* 0x000000ffff0e7224 */ /* 0x000fe200078e0a08 */
[----:B------:R-:W-:Y:S01]  /*0490*/  UMOV UR26, 0xffffffff ;  /* 0xffffffff001a7882 */ /* 0x000fe20000000000 */
[----:B------:R-:W-:Y:S01]  /*04a0*/  UMOV UR4, URZ ;  /* 0x0000003f00047c82 */ /* 0x000fe20008000000 */
[----:B------:R-:W-:-:S02]  /*04b0*/  UMOV UR5, URZ ;  /* 0x0000003f00057c82 */ /* 0x000fc40008000000 */
[----:B------:R-:W3:Y:S08]  /*04c0*/  I2F.RP R8, R36 ;  /* 0x0000002400087306 */ /* 0x000ef00000209400 */
[----:B--2---:R-:W2:Y:S08]  /*04d0*/  MUFU.RCP R7, R7 ;  /* 0x0000000700077308 */ /* 0x004eb00000001000 */
[----:B---3--:R-:W-:Y:S01]  /*04e0*/  MUFU.RCP R8, R8 ;  /* 0x0000000800087308 */ /* 0x008fe20000001000 */
[----:B--2---:R-:W-:Y:S01]  /*04f0*/  VIADD R2, R7, 0xffffffe ;  /* 0x0ffffffe07027836 */ /* 0x004fe20000000000 */
[----:B------:R-:W-:-:S06]  /*0500*/  IABS R7, R10 ;  /* 0x0000000a00077213 */ /* 0x000fcc0000000000 */
[----:B------:R2:W3:Y:S02]  /*0510*/  F2I.FTZ.U32.TRUNC.NTZ R3, R2 ;  /* 0x0000000200037305 */ /* 0x0004e4000021f000 */
[----:B--2---:R-:W-:Y:S02]  /*0520*/  IMAD.MOV.U32 R2, RZ, RZ, RZ ;  /* 0x000000ffff027224 */ /* 0x004fe400078e00ff */
[----:B---3--:R-:W-:-:S04]  /*0530*/  IMAD.MOV R9, RZ, RZ, -R3 ;  /* 0x000000ffff097224 */ /* 0x008fc800078e0a03 */
[----:B------:R-:W-:-:S04]  /*0540*/  IMAD R9, R9, R12, RZ ;  /* 0x0000000c09097224 */ /* 0x000fc800078e02ff */
[----:B------:R-:W-:-:S04]  /*0550*/  IMAD.HI.U32 R3, R3, R9, R2 ;  /* 0x0000000903037227 */ /* 0x000fc800078e0002 */
[----:B------:R-:W-:Y:S02]  /*0560*/  IMAD R9, R5, -0xc0, R10 ;  /* 0xffffff4005097824 */ /* 0x000fe400078e020a */
[----:B------:R-:W-:-:S03]  /*0570*/  IMAD.HI.U32 R2, R3, R7, RZ ;  /* 0x0000000703027227 */ /* 0x000fc600078e00ff */
[----:B------:R-:W-:Y:S01]  /*0580*/  IABS R10, R9 ;  /* 0x00000009000a7213 */ /* 0x000fe20000000000 */
[----:B------:R-:W-:Y:S02]  /*0590*/  IMAD R7, R2, R14, R7 ;  /* 0x0000000e02077224 */ /* 0x000fe400078e0207 */
[----:B------:R-:W2:Y:S01]  /*05a0*/  S2R R2, SR_TID.X ;  /* 0x0000000000027919 */ /* 0x000ea20000002100 */
[----:B------:R-:W-:Y:S01]  /*05b0*/  VIADD R5, R8, 0xffffffe ;  /* 0x0ffffffe08057836 */ /* 0x000fe20000000000 */
[----:B------:R-:W-:Y:S01]  /*05c0*/  LOP3.LUT R8, RZ, R6, RZ, 0x33, !PT ;  /* 0x00000006ff087212 */ /* 0x000fe200078e33ff */
[----:B------:R-:W-:Y:S01]  /*05d0*/  IMAD.HI.U32 R3, R3, R10, RZ ;  /* 0x0000000a03037227 */ /* 0x000fe200078e00ff */
[----:B------:R-:W-:-:S03]  /*05e0*/  ISETP.GT.U32.AND P0, PT, R12, R7, PT ;  /* 0x000000070c00720c */ /* 0x000fc60003f04070 */
[----:B------:R-:W3:Y:S01]  /*05f0*/  F2I.FTZ.U32.TRUNC.NTZ R5, R5 ;  /* 0x0000000500057305 */ /* 0x000ee2000021f000 */
[----:B------:R-:W-:-:S05]  /*0600*/  IMAD R10, R3, R14, R10 ;  /* 0x0000000e030a7224 */ /* 0x000fca00078e020a */
[----:B------:R-:W-:-:S04]  /*0610*/  ISETP.GT.U32.AND P2, PT, R12, R10, PT ;  /* 0x0000000a0c00720c */ /* 0x000fc80003f44070 */
[----:B------:R-:W-:-:S05]  /*0620*/  @!P0 IMAD.IADD R7, R7, 0x1, -R12 ;  /* 0x0000000107078824 */ /* 0x000fca00078e0a0c */
[----:B------:R-:W-:Y:S01]  /*0630*/  ISETP.GT.U32.AND P0, PT, R12, R7, PT ;  /* 0x000000070c00720c */ /* 0x000fe20003f04070 */
[----:B---3--:R-:W-:-:S03]  /*0640*/  IMAD.MOV R11, RZ, RZ, -R5 ;  /* 0x000000ffff0b7224 */ /* 0x008fc600078e0a05 */
[----:B------:R-:W-:Y:S02]  /*0650*/  @!P2 IMAD.IADD R10, R10, 0x1, -R12 ;  /* 0x000000010a0aa824 */ /* 0x000fe400078e0a0c */
[----:B------:R-:W-:Y:S01]  /*0660*/  @!P2 VIADD R3, R3, 0x1 ;  /* 0x000000010303a836 */ /* 0x000fe20000000000 */
[----:B--2---:R-:W-:-:S06]  /*0670*/  SHF.R.U32.HI R14, RZ, 0x3, R2 ;  /* 0x00000003ff0e7819 */ /* 0x004fcc0000011602 */
[----:B------:R-:W-:Y:S01]  /*0680*/  @!P0 IMAD.IADD R7, R7, 0x1, -R12 ;  /* 0x0000000107078824 */ /* 0x000fe200078e0a0c */
[----:B------:R-:W-:Y:S02]  /*0690*/  ISETP.NE.AND P0, PT, R6, RZ, PT ;  /* 0x000000ff0600720c */ /* 0x000fe40003f05270 */
[----:B------:R-:W-:Y:S01]  /*06a0*/  SGXT.U32 R14, R14, 0x4 ;  /* 0x000000040e0e781a */ /* 0x000fe20000000000 */
[----:B------:R-:W-:Y:S01]  /*06b0*/  @!P1 IMAD.MOV R7, RZ, RZ, -R7 ;  /* 0x000000ffff079224 */ /* 0x000fe200078e0a07 */
[----:B------:R-:W-:Y:S01]  /*06c0*/  LOP3.LUT R6, R9, R6, RZ, 0x3c, !PT ;  /* 0x0000000609067212 */ /* 0x000fe200078e3cff */
[----:B------:R-:W-:Y:S01]  /*06d0*/  IMAD R9, R11, R36, RZ ;  /* 0x000000240b097224 */ /* 0x000fe200078e02ff */
[----:B------:R-:W-:Y:S02]  /*06e0*/  ISETP.GE.U32.AND P1, PT, R10, R12, PT ;  /* 0x0000000c0a00720c */ /* 0x000fe40003f26070 */
[----:B------:R-:W-:Y:S02]  /*06f0*/  SEL R7, R8, R7, !P0 ;  /* 0x0000000708077207 */ /* 0x000fe40004000000 */
[----:B------:R-:W-:-:S03]  /*0700*/  ISETP.GE.AND P3, PT, R6, RZ, PT ;  /* 0x000000ff0600720c */ /* 0x000fc60003f66270 */
[----:B------:R-:W-:Y:S02]  /*0710*/  IMAD.IADD R7, R4, 0x1, R7 ;  /* 0x0000000104077824 */ /* 0x000fe400078e0207 */
[----:B------:R-:W-:Y:S02]  /*0720*/  IMAD.MOV.U32 R4, RZ, RZ, RZ ;  /* 0x000000ffff047224 */ /* 0x000fe400078e00ff */
[----:B------:R-:W-:Y:S02]  /*0730*/  IMAD.SHL.U32 R7, R7, 0x80, RZ ;  /* 0x0000008007077824 */ /* 0x000fe400078e00ff */
[----:B------:R-:W-:-:S03]  /*0740*/  IMAD.HI.U32 R5, R5, R9, R4 ;  /* 0x0000000905057227 */ /* 0x000fc600078e0004 */
[----:B------:R-:W-:Y:S01]  /*0750*/  LOP3.LUT R15, R7, R14, RZ, 0xfc, !PT ;  /* 0x0000000e070f7212 */ /* 0x000fe200078efcff */
[----:B------:R-:W-:Y:S01]  /*0760*/  @P1 VIADD R3, R3, 0x1 ;  /* 0x0000000103031836 */ /* 0x000fe20000000000 */
[----:B------:R-:W-:Y:S02]  /*0770*/  LOP3.LUT R13, R7, 0x10, R14, 0xfe, !PT ;  /* 0x00000010070d7812 */ /* 0x000fe400078efe0e */
[----:B------:R-:W-:Y:S01]  /*0780*/  IABS R11, R15 ;  /* 0x0000000f000b7213 */ /* 0x000fe20000000000 */
[----:B------:R-:W-:Y:S01]  /*0790*/  @!P3 IMAD.MOV R3, RZ, RZ, -R3 ;  /* 0x000000ffff03b224 */ /* 0x000fe200078e0a03 */
[----:B------:R-:W-:Y:S02]  /*07a0*/  LOP3.LUT R17, R7, 0x20, R14, 0xfe, !PT ;  /* 0x0000002007117812 */ /* 0x000fe400078efe0e */
[----:B------:R-:W-:Y:S01]  /*07b0*/  IABS R12, R13 ;  /* 0x0000000d000c7213 */ /* 0x000fe20000000000 */
[----:B------:R-:W-:Y:S01]  /*07c0*/  IMAD.MOV.U32 R9, RZ, RZ, R11 ;  /* 0x000000ffff097224 */ /* 0x000fe200078e000b */
[----:B------:R-:W-:-:S02]  /*07d0*/  IABS R18, R17 ;  /* 0x0000001100127213 */ /* 0x000fc40000000000 */
[----:B------:R-:W-:Y:S01]  /*07e0*/  LOP3.LUT R21, R7, 0x30, R14, 0xfe, !PT ;  /* 0x0000003007157812 */ /* 0x000fe200078efe0e */
[----:B------:R-:W-:Y:S01]  /*07f0*/  IMAD.HI.U32 R4, R5, R9, RZ ;  /* 0x0000000905047227 */ /* 0x000fe200078e00ff */
[----:B------:R-:W-:Y:S02]  /*0800*/  ISETP.GE.AND P4, PT, R15, RZ, PT ;  /* 0x000000ff0f00720c */ /* 0x000fe40003f86270 */
[----:B------:R-:W-:Y:S01]  /*0810*/  IABS R16, R21 ;  /* 0x0000001500107213 */ /* 0x000fe20000000000 */
[----:B------:R-:W-:Y:S02]  /*0820*/  IMAD R6, R4, R23, R9 ;  /* 0x0000001704067224 */ /* 0x000fe400078e0209 */
[----:B------:R-:W-:-:S03]  /*0830*/  IMAD.HI.U32 R4, R5, R12, RZ ;  /* 0x0000000c05047227 */ /* 0x000fc600078e00ff */
[----:B------:R-:W-:Y:S01]  /*0840*/  ISETP.GT.U32.AND P2, PT, R36, R6, PT ;  /* 0x000000062400720c */ /* 0x000fe20003f44070 */
[----:B------:R-:W-:-:S04]  /*0850*/  IMAD.HI.U32 R10, R5, R18, RZ ;  /* 0x00000012050a7227 */ /* 0x000fc800078e00ff */
[----:B------:R-:W-:Y:S01]  /*0860*/  IMAD R9, R4, R23, R12 ;  /* 0x0000001704097224 */ /* 0x000fe200078e020c */
[----:B------:R-:W-:Y:S01]  /*0870*/  SEL R4, R8, R3, !P0 ;  /* 0x0000000308047207 */ /* 0x000fe20004000000 */
[----:B------:R-:W-:Y:S01]  /*0880*/  IMAD R18, R10, R23, R18 ;  /* 0x000000170a127224 */ /* 0x000fe200078e0212 */
[----:B------:R-:W-:Y:S01]  /*0890*/  LOP3.LUT R10, R7, 0x40, R14, 0xfe, !PT ;  /* 0x00000040070a7812 */ /* 0x000fe200078efe0e */
[----:B------:R-:W-:Y:S01]  /*08a0*/  IMAD.HI.U32 R11, R5, R16, RZ ;  /* 0x00000010050b7227 */ /* 0x000fe200078e00ff */
[C---:B------:R-:W-:Y:S02]  /*08b0*/  ISETP.GT.U32.AND P1, PT, R36.reuse, R9, PT ;  /* 0x000000092400720c */ /* 0x040fe40003f24070 */
[----:B------:R-:W-:Y:S01]  /*08c0*/  ISETP.GT.U32.AND P5, PT, R36, R18, PT ;  /* 0x000000122400720c */ /* 0x000fe20003fa4070 */
[----:B------:R-:W-:Y:S01]  /*08d0*/  @!P2 IMAD.IADD R6, R6, 0x1, -R36 ;  /* 0x000000010606a824 */ /* 0x000fe200078e0a24 */
[----:B------:R-:W-:Y:S01]  /*08e0*/  IABS R20, R10 ;  /* 0x0000000a00147213 */ /* 0x000fe20000000000 */
[----:B------:R-:W-:Y:S01]  /*08f0*/  IMAD R19, R11, R23, R16 ;  /* 0x000000170b137224 */ /* 0x000fe200078e0210 */
[----:B------:R-:W-:Y:S01]  /*0900*/  LOP3.LUT R11, R7, 0x50, R14, 0xfe, !PT ;  /* 0x00000050070b7812 */ /* 0x000fe200078efe0e */
[----:B------:R-:W-:Y:S01]  /*0910*/  IMAD.SHL.U32 R4, R4, 0x80, RZ ;  /* 0x0000008004047824 */ /* 0x000fe200078e00ff */
[C---:B------:R-:W-:Y:S01]  /*0920*/  ISETP.GT.U32.AND P3, PT, R36.reuse, R6, PT ;  /* 0x000000062400720c */ /* 0x040fe20003f64070 */
[----:B------:R-:W-:Y:S01]  /*0930*/  IMAD.HI.U32 R3, R5, R20, RZ ;  /* 0x0000001405037227 */ /* 0x000fe200078e00ff */
[----:B------:R-:W-:-:S02]  /*0940*/  ISETP.GT.U32.AND P2, PT, R36, R19, PT ;  /* 0x000000132400720c */ /* 0x000fc40003f44070 */
[----:B------:R-:W-:Y:S01]  /*0950*/  IABS R8, R11 ;  /* 0x0000000b00087213 */ /* 0x000fe20000000000 */
[--C-:B------:R-:W-:Y:S01]  /*0960*/  @!P1 IMAD.IADD R9, R9, 0x1, -R36.reuse ;  /* 0x0000000109099824 */ /* 0x100fe200078e0a24 */
[----:B------:R-:W-:Y:S01]  /*0970*/  ISETP.GE.AND P0, PT, R13, RZ, PT ;  /* 0x000000ff0d00720c */ /* 0x000fe20003f06270 */
[----:B------:R-:W-:Y:S01]  /*0980*/  @!P5 IMAD.IADD R18, R18, 0x1, -R36 ;  /* 0x000000011212d824 */ /* 0x000fe200078e0a24 */
[----:B------:R-:W-:Y:S01]  /*0990*/  LOP3.LUT R33, R4, R14, RZ, 0xfc, !PT ;  /* 0x0000000e04217212 */ /* 0x000fe200078efcff */
[----:B------:R-:W-:Y:S01]  /*09a0*/  IMAD R20, R3, R23, R20 ;  /* 0x0000001703147224 */ /* 0x000fe200078e0214 */
[C---:B------:R-:W-:Y:S01]  /*09b0*/  ISETP.GT.U32.AND P5, PT, R36.reuse, R9, PT ;  /* 0x000000092400720c */ /* 0x040fe20003fa4070 */
[----:B------:R-:W-:Y:S01]  /*09c0*/  IMAD.HI.U32 R3, R5, R8, RZ ;  /* 0x0000000805037227 */ /* 0x000fe200078e00ff */
[----:B------:R-:W-:Y:S02]  /*09d0*/  ISETP.GT.U32.AND P6, PT, R36, R18, PT ;  /* 0x000000122400720c */ /* 0x000fe40003fc4070 */
[----:B------:R-:W-:Y:S01]  /*09e0*/  LOP3.LUT R35, R4, 0x10, R14, 0xfe, !PT ;  /* 0x0000001004237812 */ /* 0x000fe200078efe0e */
[--C-:B------:R-:W-:Y:S01]  /*09f0*/  @!P3 IMAD.IADD R6, R6, 0x1, -R36.reuse ;  /* 0x000000010606b824 */ /* 0x100fe200078e0a24 */
[----:B------:R-:W-:Y:S01]  /*0a00*/  ISETP.GT.U32.AND P3, PT, R36, R20, PT ;  /* 0x000000142400720c */ /* 0x000fe20003f64070 */
[----:B------:R-:W-:Y:S01]  /*0a10*/  @!P2 IMAD.IADD R19, R19, 0x1, -R36 ;  /* 0x000000011313a824 */ /* 0x000fe200078e0a24 */
[----:B------:R-:W-:Y:S01]  /*0a20*/  ISETP.GE.AND P2, PT, R17, RZ, PT ;  /* 0x000000ff1100720c */ /* 0x000fe20003f46270 */
[----:B------:R-:W-:Y:S01]  /*0a30*/  IMAD.MOV.U32 R15, RZ, RZ, R6 ;  /* 0x000000ffff0f7224 */ /* 0x000fe200078e0006 */
[----:B------:R-:W-:-:S02]  /*0a40*/  SHF.R.U32.HI R6, RZ, 0x4, R2 ;  /* 0x00000004ff067819 */ /* 0x000fc40000011602 */
[----:B------:R-:W-:Y:S01]  /*0a50*/  ISETP.GT.U32.AND P1, PT, R36, R19, PT ;  /* 0x000000132400720c */ /* 0x000fe20003f24070 */
[----:B------:R-:W-:Y:S01]  /*0a60*/  @!P5 IMAD.IADD R9, R9, 0x1, -R36 ;  /* 0x000000010909d824 */ /* 0x000fe200078e0a24 */
[----:B------:R-:W-:Y:S01]  /*0a70*/  SGXT.U32 R6, R6, 0x3 ;  /* 0x000000030606781a */ /* 0x000fe20000000000 */
[----:B------:R-:W-:Y:S01]  /*0a80*/  @!P4 IMAD.MOV R15, RZ, RZ, -R15 ;  /* 0x000000ffff0fc224 */ /* 0x000fe200078e0a0f */
[----:B------:R-:W-:Y:S01]  /*0a90*/  ISETP.GE.AND P4, PT, R21, RZ, PT ;  /* 0x000000ff1500720c */ /* 0x000fe20003f86270 */
[----:B------:R-:W-:Y:S01]  /*0aa0*/  IMAD R21, R3, R23, R8 ;  /* 0x0000001703157224 */ /* 0x000fe200078e0208 */
[----:B------:R-:W-:Y:S01]  /*0ab0*/  LOP3.LUT R3, R7, 0x60, R14, 0xfe, !PT ;  /* 0x0000006007037812 */ /* 0x000fe200078efe0e */
[--C-:B------:R-:W-:Y:S01]  /*0ac0*/  @!P3 IMAD.IADD R20, R20, 0x1, -R36.reuse ;  /* 0x000000011414b824 */ /* 0x100fe200078e0a24 */
[----:B------:R-:W-:Y:S01]  /*0ad0*/  ISETP.GE.AND P5, PT, R10, RZ, PT ;  /* 0x000000ff0a00720c */ /* 0x000fe20003fa6270 */
[----:B------:R-:W-:Y:S01]  /*0ae0*/  IMAD.MOV.U32 R17, RZ, RZ, R9 ;  /* 0x000000ffff117224 */ /* 0x000fe200078e0009 */
[----:B------:R-:W-:Y:S01]  /*0af0*/  IABS R22, R3 ;  /* 0x0000000300167213 */ /* 0x000fe20000000000 */
[----:B------:R-:W-:Y:S01]  /*0b00*/  @!P6 IMAD.IADD R18, R18, 0x1, -R36 ;  /* 0x000000011212e824 */ /* 0x000fe200078e0a24 */
[----:B------:R-:W-:Y:S01]  /*0b10*/  ISETP.GE.AND P3, PT, R3, RZ, PT ;  /* 0x000000ff0300720c */ /* 0x000fe20003f66270 */
[----:B------:R-:W-:Y:S01]  /*0b20*/  @!P0 IMAD.MOV R17, RZ, RZ, -R17 ;  /* 0x000000ffff118224 */ /* 0x000fe200078e0a11 */
[----:B------:R-:W-:Y:S01]  /*0b30*/  ISETP.GT.U32.AND P0, PT, R36, R20, PT ;  /* 0x000000142400720c */ /* 0x000fe20003f04070 */
[----:B------:R-:W-:Y:S01]  /*0b40*/  IMAD.HI R8, R35, 0x2aaaaaab, RZ ;  /* 0x2aaaaaab23087827 */ /* 0x000fe200078e02ff */
[----:B------:R-:W-:-:S02]  /*0b50*/  LOP3.LUT R3, R7, R6, RZ, 0xfc, !PT ;  /* 0x0000000607037212 */ /* 0x000fc400078efcff */
[----:B------:R-:W-:Y:S01]  /*0b60*/  LOP3.LUT R10, R7, 0x70, R14, 0xfe, !PT ;  /* 0x00000070070a7812 */ /* 0x000fe200078efe0e */
[----:B------:R-:W-:Y:S01]  /*0b70*/  IMAD.HI.U32 R6, R5, R22, RZ ;  /* 0x0000001605067227 */ /* 0x000fe200078e00ff */
[----:B------:R-:W-:Y:S02]  /*0b80*/  ISETP.GT.U32.AND P6, PT, R36, R21, PT ;  /* 0x000000152400720c */ /* 0x000fe40003fc4070 */
[----:B------:R-:W-:Y:S01]  /*0b90*/  IABS R12, R10 ;  /* 0x0000000a000c7213 */ /* 0x000fe20000000000 */
[----:B------:R-:W-:Y:S01]  /*0ba0*/  IMAD R22, R6, R23, R22 ;  /* 0x0000001706167224 */ /* 0x000fe200078e0216 */
[----:B------:R-:W-:Y:S01]  /*0bb0*/  LOP3.LUT R37, R4, 0x20, R14, 0xfe, !PT ;  /* 0x0000002004257812 */ /* 0x000fe200078efe0e */
[----:B------:R-:W-:Y:S01]  /*0bc0*/  IMAD.HI R7, R33, 0x2aaaaaab, RZ ;  /* 0x2aaaaaab21077827 */ /* 0x000fe200078e02ff */
[----:B------:R-:W-:Y:S02]  /*0bd0*/  LOP3.LUT R45, R4, 0x60, R14, 0xfe, !PT ;  /* 0x00000060042d7812 */ /* 0x000fe400078efe0e */
[----:B------:R-:W-:Y:S01]  /*0be0*/  LOP3.LUT R39, R4, 0x30, R14, 0xfe, !PT ;  /* 0x0000003004277812 */ /* 0x000fe200078efe0e */
[----:B------:R-:W-:Y:S01]  /*0bf0*/  @!P0 IMAD.IADD R20, R20, 0x1, -R36 ;  /* 0x0000000114148824 */ /* 0x000fe200078e0a24 */
[----:B------:R-:W-:Y:S01]  /*0c00*/  ISETP.GT.U32.AND P0, PT, R36, R22, PT ;  /* 0x000000162400720c */ /* 0x000fe20003f04070 */
[----:B------:R-:W-:Y:S01]  /*0c10*/  IMAD.HI R9, R37, 0x2aaaaaab, RZ ;  /* 0x2aaaaaab25097827 */ /* 0x000fe200078e02ff */
[----:B------:R-:W-:-:S02]  /*0c20*/  SHF.R.U32.HI R6, RZ, 0x1f, R7 ;  /* 0x0000001fff067819 */ /* 0x000fc40000011607 */
[----:B------:R-:W-:Y:S01]  /*0c30*/  LOP3.LUT R41, R4, 0x40, R14, 0xfe, !PT ;  /* 0x0000004004297812 */ /* 0x000fe200078efe0e */
[----:B------:R-:W-:Y:S01]  /*0c40*/  @!P6 IMAD.IADD R21, R21, 0x1, -R36 ;  /* 0x000000011515e824 */ /* 0x000fe200078e0a24 */
[----:B------:R-:W-:Y:S01]  /*0c50*/  LEA.HI R16, R7, R6, RZ, 0x17 ;  /* 0x0000000607107211 */ /* 0x000fe200078fb8ff */
[----:B------:R-:W-:Y:S01]  /*0c60*/  IMAD.HI.U32 R6, R5, R12, RZ ;  /* 0x0000000c05067227 */ /* 0x000fe200078e00ff */
[----:B------:R-:W-:Y:S02]  /*0c70*/  SHF.R.U32.HI R7, RZ, 0x1f, R8 ;  /* 0x0000001fff077819 */ /* 0x000fe40000011608 */
[----:B------:R-:W-:Y:S01]  /*0c80*/  ISETP.GT.U32.AND P6, PT, R36, R21, PT ;  /* 0x000000152400720c */ /* 0x000fe20003fc4070 */
[----:B------:R-:W-:Y:S01]  /*0c90*/  IMAD R23, R6, R23, R12 ;  /* 0x0000001706177224 */ /* 0x000fe200078e020c */
[----:B------:R-:W-:Y:S01]  /*0ca0*/  LEA.HI R24, R8, R7, RZ, 0x17 ;  /* 0x0000000708187211 */ /* 0x000fe200078fb8ff */
[----:B------:R-:W-:Y:S01]  /*0cb0*/  @!P0 IMAD.IADD R22, R22, 0x1, -R36 ;  /* 0x0000000116168824 */ /* 0x000fe200078e0a24 */
[----:B------:R-:W-:Y:S01]  /*0cc0*/  LOP3.LUT R6, R14, 0x10, RZ, 0xfc, !PT ;  /* 0x000000100e067812 */ /* 0x000fe200078efcff */
[----:B------:R-:W-:Y:S01]  /*0cd0*/  IMAD.SHL.U32 R5, R2, 0x8, RZ ;  /* 0x0000000802057824 */ /* 0x000fe200078e00ff */
[----:B------:R-:W-:Y:S01]  /*0ce0*/  LOP3.LUT R7, R14, 0x20, RZ, 0xfc, !PT ;  /* 0x000000200e077812 */ /* 0x000fe200078efcff */
[----:B------:R-:W-:Y:S01]  /*0cf0*/  IMAD.HI R29, R45, 0x2aaaaaab, RZ ;  /* 0x2aaaaaab2d1d7827 */ /* 0x000fe200078e02ff */
[----:B------:R-:W-:-:S02]  /*0d00*/  ISETP.GT.U32.AND P0, PT, R36, R22, PT ;  /* 0x000000162400720c */ /* 0x000fc40003f04070 */
[----:B------:R-:W-:Y:S01]  /*0d10*/  LOP3.LUT R13, R5, 0x38, R2, 0x48, !PT ;  /* 0x00000038050d7812 */ /* 0x000fe200078e4802 */
[--C-:B------:R-:W-:Y:S01]  /*0d20*/  @!P1 IMAD.IADD R19, R19, 0x1, -R36.reuse ;  /* 0x0000000113139824 */ /* 0x100fe200078e0a24 */
[----:B------:R-:W-:Y:S01]  /*0d30*/  ISETP.GE.AND P1, PT, R11, RZ, PT ;  /* 0x000000ff0b00720c */ /* 0x000fe20003f26270 */
[--C-:B------:R-:W-:Y:S01]  /*0d40*/  @!P6 IMAD.IADD R21, R21, 0x1, -R36.reuse ;  /* 0x000000011515e824 */ /* 0x100fe200078e0a24 */
[----:B------:R-:W-:Y:S01]  /*0d50*/  ISETP.GE.AND P6, PT, R10, RZ, PT ;  /* 0x000000ff0a00720c */ /* 0x000fe20003fc6270 */
[----:B------:R-:W-:Y:S01]  /*0d60*/  IMAD.HI R25, R39, 0x2aaaaaab, RZ ;  /* 0x2aaaaaab27197827 */ /* 0x000fe200078e02ff */
[----:B------:R-:W-:Y:S02]  /*0d70*/  SHF.R.U32.HI R10, RZ, 0x1f, R9 ;  /* 0x0000001fff0a7819 */ /* 0x000fe40000011609 */
[----:B------:R-:W-:Y:S01]  /*0d80*/  LOP3.LUT R8, R14, 0x30, RZ, 0xfc, !PT ;  /* 0x000000300e087812 */ /* 0x000fe200078efcff */
[--C-:B------:R-:W-:Y:S01]  /*0d90*/  IMAD R6, R6, 0x40, R13.reuse ;  /* 0x0000004006067824 */ /* 0x100fe200078e020d */
[----:B------:R-:W-:Y:S01]  /*0da0*/  LEA.HI R26, R9, R10, RZ, 0x17 ;  /* 0x0000000a091a7211 */ /* 0x000fe200078fb8ff */
[----:B------:R-:W-:Y:S01]  /*0db0*/  @!P0 IMAD.IADD R22, R22, 0x1, -R36 ;  /* 0x0000000116168824 */ /* 0x000fe200078e0a24 */
[----:B------:R-:W-:Y:S01]  /*0dc0*/  ISETP.GT.U32.AND P0, PT, R36, R23, PT ;  /* 0x000000172400720c */ /* 0x000fe20003f04070 */
[--C-:B------:R-:W-:Y:S01]  /*0dd0*/  IMAD R7, R7, 0x40, R13.reuse ;  /* 0x0000004007077824 */ /* 0x100fe200078e020d */
[----:B------:R-:W-:Y:S01]  /*0de0*/  LOP3.LUT R9, R14, 0x40, RZ, 0xfc, !PT ;  /* 0x000000400e097812 */ /* 0x000fe200078efcff */
[--C-:B------:R-:W-:Y:S01]  /*0df0*/  IMAD R8, R8, 0x40, R13.reuse ;  /* 0x0000004008087824 */ /* 0x100fe200078e020d */
[C---:B------:R-:W-:Y:S01]  /*0e00*/  LOP3.LUT R10, R14.reuse, 0x50, RZ, 0xfc, !PT ;  /* 0x000000500e0a7812 */ /* 0x040fe200078efcff */
[----:B------:R-:W-:Y:S01]  /*0e10*/  @!P2 IMAD.MOV R18, RZ, RZ, -R18 ;  /* 0x000000ffff12a224 */ /* 0x000fe200078e0a12 */
[C---:B------:R-:W-:Y:S01]  /*0e20*/  LOP3.LUT R11, R14.reuse, 0x60, RZ, 0xfc, !PT ;  /* 0x000000600e0b7812 */ /* 0x040fe200078efcff */
[--C-:B------:R-:W-:Y:S01]  /*0e30*/  IMAD R9, R9, 0x40, R13.reuse ;  /* 0x0000004009097824 */ /* 0x100fe200078e020d */
[----:B------:R-:W-:Y:S01]  /*0e40*/  LOP3.LUT R12, R14, 0x70, RZ, 0xfc, !PT ;  /* 0x000000700e0c7812 */ /* 0x000fe200078efcff */
[----:B------:R-:W-:Y:S01]  /*0e50*/  IMAD R10, R10, 0x40, R13 ;  /* 0x000000400a0a7824 */ /* 0x000fe200078e020d */
[----:B------:R-:W-:Y:S01]  /*0e60*/  SHF.R.U32.HI R32, RZ, 0x1f, R29 ;  /* 0x0000001fff207819 */ /* 0x000fe2000001161d */
[--C-:B------:R-:W-:Y:S01]  /*0e70*/  IMAD R11, R11, 0x40, R13.reuse ;  /* 0x000000400b0b7824 */ /* 0x100fe200078e020d */
[----:B------:R-:W-:Y:S01]  /*0e80*/  LOP3.LUT R43, R4, 0x50, R14, 0xfe, !PT ;  /* 0x00000050042b7812 */ /* 0x000fe200078efe0e */
[----:B------:R-:W-:Y:S01]  /*0e90*/  @!P0 IMAD.IADD R23, R23, 0x1, -R36 ;  /* 0x0000000117178824 */ /* 0x000fe200078e0a24 */
[----:B------:R-:W-:Y:S01]  /*0ea0*/  LOP3.LUT R47, R4, 0x70, R14, 0xfe, !PT ;  /* 0x00000070042f7812 */ /* 0x000fe200078efe0e */
[--C-:B------:R-:W-:Y:S01]  /*0eb0*/  IMAD R12, R12, 0x40, R13.reuse ;  /* 0x000000400c0c7824 */ /* 0x100fe200078e020d */
[----:B------:R-:W-:Y:S01]  /*0ec0*/  LEA.HI R32, R29, R32, RZ, 0x17 ;  /* 0x000000201d207211 */ /* 0x000fe200078fb8ff */
[----:B------:R-:W-:Y:S01]  /*0ed0*/  IMAD R13, R14, 0x40, R13 ;  /* 0x000000400e0d7824 */ /* 0x000fe200078e020d */
[----:B------:R-:W-:Y:S01]  /*0ee0*/  ISETP.GT.U32.AND P0, PT, R36, R23, PT ;  /* 0x000000172400720c */ /* 0x000fe20003f04070 */
[----:B------:R-:W-:Y:S01]  /*0ef0*/  IMAD.HI R14, R41, 0x2aaaaaab, RZ ;  /* 0x2aaaaaab290e7827 */ /* 0x000fe200078e02ff */
[----:B------:R-:W-:-:S02]  /*0f00*/  SHF.R.U32.HI R28, RZ, 0x1f, R25 ;  /* 0x0000001fff1c7819 */ /* 0x000fc40000011619 */
[----:B------:R-:W-:Y:S01]  /*0f10*/  LEA R67, R12, UR24, 0x1 ;  /* 0x000000180c437c11 */ /* 0x000fe2000f8e08ff */
[----:B------:R-:W-:Y:S01]  /*0f20*/  IMAD R29, R26, -0xc00, R37 ;  /* 0xfffff4001a1d7824 */ /* 0x000fe200078e0225 */
[----:B------:R-:W-:Y:S01]  /*0f30*/  LEA.HI R28, R25, R28, RZ, 0x17 ;  /* 0x0000001c191c7211 */ /* 0x000fe200078fb8ff */
[----:B------:R-:W-:Y:S01]  /*0f40*/  IMAD.HI R27, R43, 0x2aaaaaab, RZ ;  /* 0x2aaaaaab2b1b7827 */ /* 0x000fe200078e02ff */
[----:B------:R-:W-:-:S03]  /*0f50*/  SHF.R.U32.HI R25, RZ, 0x1f, R14 ;  /* 0x0000001fff197819 */ /* 0x000fc6000001160e */
[----:B------:R-:W-:Y:S01]  /*0f60*/  IMAD.HI R31, R47, 0x2aaaaaab, RZ ;  /* 0x2aaaaaab2f1f7827 */ /* 0x000fe200078e02ff */
[----:B------:R-:W-:Y:S02]  /*0f70*/  SHF.R.U32.HI R30, RZ, 0x1f, R27 ;  /* 0x0000001fff1e7819 */ /* 0x000fe4000001161b */
[----:B------:R-:W-:Y:S01]  /*0f80*/  LEA.HI R14, R14, R25, RZ, 0x17 ;  /* 0x000000190e0e7211 */ /* 0x000fe200078fb8ff */
[----:B------:R-:W-:Y:S01]  /*0f90*/  @!P0 IMAD.IADD R23, R23, 0x1, -R36 ;  /* 0x0000000117178824 */ /* 0x000fe200078e0a24 */
[----:B------:R-:W-:Y:S01]  /*0fa0*/  SHF.R.U32.HI R34, RZ, 0x1f, R31 ;  /* 0x0000001fff227819 */ /* 0x000fe2000001161f */
[----:B------:R-:W2:Y:S01]  /*0fb0*/  LDC.64 R36, c[0x0][0x210] ;  /* 0x00008400ff247b82 */ /* 0x000ea20000000a00 */
[----:B------:R-:W-:Y:S01]  /*0fc0*/  LEA.HI R30, R27, R30, RZ, 0x17 ;  /* 0x0000001e1b1e7211 */ /* 0x000fe200078fb8ff */
[----:B------:R-:W-:Y:S01]  /*0fd0*/  IMAD R25, R16, -0xc00, R33 ;  /* 0xfffff40010197824 */ /* 0x000fe200078e0221 */
[----:B------:R-:W-:Y:S01]  /*0fe0*/  LEA.HI R34, R31, R34, RZ, 0x17 ;  /* 0x000000221f227211 */ /* 0x000fe200078fb8ff */
[----:B------:R-:W-:Y:S01]  /*0ff0*/  IMAD R33, R14, -0xc00, R41 ;  /* 0xfffff4000e217824 */ /* 0x000fe200078e0229 */
[----:B------:R-:W-:Y:S01]  /*1000*/  ISETP.NE.AND P0, PT, R0, RZ, PT ;  /* 0x000000ff0000720c */ /* 0x000fe20003f05270 */
[----:B------:R-:W-:Y:S01]  /*1010*/  @!P4 IMAD.MOV R19, RZ, RZ, -R19 ;  /* 0x000000ffff13c224 */ /* 0x000fe200078e0a13 */
[----:B------:R-:W-:Y:S01]  /*1020*/  LOP3.LUT R16, RZ, R0, RZ, 0x33, !PT ;  /* 0x00000000ff107212 */ /* 0x000fe200078e33ff */
[----:B------:R-:W-:Y:S01]  /*1030*/  @!P1 IMAD.MOV R21, RZ, RZ, -R21 ;  /* 0x000000ffff159224 */ /* 0x000fe200078e0a15 */
[----:B------:R-:W-:Y:S01]  /*1040*/  LOP3.LUT R14, R5, 0x38, RZ, 0xc0, !PT ;  /* 0x00000038050e7812 */ /* 0x000fe200078ec0ff */
[----:B------:R-:W-:Y:S01]  /*1050*/  @!P6 IMAD.MOV R23, RZ, RZ, -R23 ;  /* 0x000000ffff17e224 */ /* 0x000fe200078e0a17 */
[----:B------:R-:W-:Y:S01]  /*1060*/  SEL R15, R16, R15, !P0 ;  /* 0x0000000f100f7207 */ /* 0x000fe20004000000 */
[----:B------:R-:W-:Y:S01]  /*1070*/  IMAD R27, R24, -0xc00, R35 ;  /* 0xfffff400181b7824 */ /* 0x000fe200078e0223 */
[----:B------:R-:W-:Y:S01]  /*1080*/  SEL R17, R16, R17, !P0 ;  /* 0x0000001110117207 */ /* 0x000fe20004000000 */
[----:B------:R-:W-:Y:S01]  /*1090*/  IMAD R31, R28, -0xc00, R39 ;  /* 0xfffff4001c1f7824 */ /* 0x000fe200078e0227 */
[C---:B------:R-:W-:Y:S01]  /*10a0*/  SEL R57, R16.reuse, R18, !P0 ;  /* 0x0000001210397207 */ /* 0x040fe20004000000 */
[----:B------:R-:W-:Y:S01]  /*10b0*/  @!P5 IMAD.MOV R20, RZ, RZ, -R20 ;  /* 0x000000ffff14d224 */ /* 0x000fe200078e0a14 */
[----:B------:R-:W-:Y:S01]  /*10c0*/  SEL R59, R16, R19, !P0 ;  /* 0x00000013103b7207 */ /* 0x000fe20004000000 */
[----:B------:R-:W-:Y:S01]  /*10d0*/  IMAD R35, R30, -0xc00, R43 ;  /* 0xfffff4001e237824 */ /* 0x000fe200078e022b */
[----:B------:R-:W-:Y:S01]  /*10e0*/  SEL R63, R16, R21, !P0 ;  /* 0x00000015103f7207 */ /* 0x000fe20004000000 */
[----:B------:R-:W-:Y:S01]  /*10f0*/  IMAD R39, R32, -0xc00, R45 ;  /* 0xfffff40020277824 */ /* 0x000fe200078e022d */
[----:B------:R-:W-:Y:S01]  /*1100*/  SEL R23, R16, R23, !P0 ;  /* 0x0000001710177207 */ /* 0x000fe20004000000 */
[----:B------:R-:W-:Y:S01]  /*1110*/  IMAD R41, R34, -0xc00, R47 ;  /* 0xfffff40022297824 */ /* 0x000fe200078e022f */
[----:B------:R-:W-:Y:S01]  /*1120*/  SEL R61, R16, R20, !P0 ;  /* 0x00000014103d7207 */ /* 0x000fe20004000000 */
[----:B------:R-:W-:-:S02]  /*1130*/  @!P3 IMAD.MOV R22, RZ, RZ, -R22 ;  /* 0x000000ffff16b224 */ /* 0x000fc400078e0a16 */
[--C-:B------:R-:W-:Y:S02]  /*1140*/  IMAD R19, R25, 0xc00, R14.reuse ;  /* 0x00000c0019137824 */ /* 0x100fe400078e020e */
[--C-:B------:R-:W-:Y:S01]  /*1150*/  IMAD R21, R27, 0xc00, R14.reuse ;  /* 0x00000c001b157824 */ /* 0x100fe200078e020e */
[----:B------:R-:W-:Y:S01]  /*1160*/  SEL R65, R16, R22, !P0 ;  /* 0x0000001610417207 */ /* 0x000fe20004000000 */
[--C-:B------:R-:W-:Y:S02]  /*1170*/  IMAD R43, R29, 0xc00, R14.reuse ;  /* 0x00000c001d2b7824 */ /* 0x100fe400078e020e */
[--C-:B------:R-:W-:Y:S02]  /*1180*/  IMAD R45, R31, 0xc00, R14.reuse ;  /* 0x00000c001f2d7824 */ /* 0x100fe400078e020e */
[--C-:B------:R-:W-:Y:S02]  /*1190*/  IMAD R47, R33, 0xc00, R14.reuse ;  /* 0x00000c00212f7824 */ /* 0x100fe400078e020e */
[----:B------:R-:W-:-:S02]  /*11a0*/  IMAD R49, R35, 0xc00, R14 ;  /* 0x00000c0023317824 */ /* 0x000fc400078e020e */
[--C-:B------:R-:W-:Y:S02]  /*11b0*/  IMAD R51, R39, 0xc00, R14.reuse ;  /* 0x00000c0027337824 */ /* 0x100fe400078e020e */
[--C-:B------:R-:W-:Y:S02]  /*11c0*/  IMAD R55, R41, 0xc00, R14.reuse ;  /* 0x00000c0029377824 */ /* 0x100fe400078e020e */
[--C-:B------:R-:W-:Y:S02]  /*11d0*/  IMAD R15, R15, 0xc00, R14.reuse ;  /* 0x00000c000f0f7824 */ /* 0x100fe400078e020e */
[--C-:B------:R-:W-:Y:S02]  /*11e0*/  IMAD R25, R17, 0xc00, R14.reuse ;  /* 0x00000c0011197824 */ /* 0x100fe400078e020e */
[--C-:B------:R-:W-:Y:S01]  /*11f0*/  IMAD R27, R57, 0xc00, R14.reuse ;  /* 0x00000c00391b7824 */ /* 0x100fe200078e020e */
[----:B------:R-:W-:Y:S01]  /*1200*/  LEA R57, R7, UR24, 0x1 ;  /* 0x0000001807397c11 */ /* 0x000fe2000f8e08ff */
[--C-:B------:R-:W-:Y:S01]  /*1210*/  IMAD R29, R59, 0xc00, R14.reuse ;  /* 0x00000c003b1d7824 */ /* 0x100fe200078e020e */
[----:B------:R-:W-:Y:S01]  /*1220*/  LEA R59, R8, UR24, 0x1 ;  /* 0x00000018083b7c11 */ /* 0x000fe2000f8e08ff */
[----:B------:R-:W-:-:S02]  /*1230*/  IMAD R17, R23, 0xc00, R14 ;  /* 0x00000c0017117824 */ /* 0x000fc400078e020e */
[----:B----4-:R-:W-:-:S04]  /*1240*/  IMAD.WIDE R38, R19, 0x2, R52 ;  /* 0x0000000213267825 */ /* 0x010fc800078e0234 */
[----:B------:R-:W-:Y:S01]  /*1250*/  IMAD.WIDE R40, R21, 0x2, R52 ;  /* 0x0000000215287825 */ /* 0x000fe200078e0234 */
[----:B------:R-:W-:-:S03]  /*1260*/  LEA R21, R13, UR24, 0x1 ;  /* 0x000000180d157c11 */ /* 0x000fc6000f8e08ff */
[----:B------:R-:W-:-:S04]  /*1270*/  IMAD.WIDE R42, R43, 0x2, R52 ;  /* 0x000000022b2a7825 */ /* 0x000fc800078e0234 */
[----:B------:R-:W-:-:S04]  /*1280*/  IMAD.WIDE R44, R45, 0x2, R52 ;  /* 0x000000022d2c7825 */ /* 0x000fc800078e0234 */
[----:B------:R-:W-:-:S04]  /*1290*/  IMAD.WIDE R46, R47, 0x2, R52 ;  /* 0x000000022f2e7825 */ /* 0x000fc800078e0234 */
[----:B------:R-:W-:-:S04]  /*12a0*/  IMAD.WIDE R48, R49, 0x2, R52 ;  /* 0x0000000231307825 */ /* 0x000fc800078e0234 */
[----:B------:R-:W-:Y:S01]  /*12b0*/  IMAD.WIDE R50, R51, 0x2, R52 ;  /* 0x0000000233327825 */ /* 0x000fe200078e0234 */
[----:B------:R-:W-:-:S03]  /*12c0*/  IADD3 R174, P2, R48, 0x100, RZ ;  /* 0x0000010030ae7810 */ /* 0x000fc60007f5e0ff */
[----:B------:R-:W-:Y:S01]  /*12d0*/  IMAD R31, R61, 0xc00, R14 ;  /* 0x00000c003d1f7824 */ /* 0x000fe200078e020e */
[----:B------:R-:W-:Y:S01]  /*12e0*/  LEA R61, R9, UR24, 0x1 ;  /* 0x00000018093d7c11 */ /* 0x000fe2000f8e08ff */
[----:B--2---:R-:W-:-:S04]  /*12f0*/  IMAD.WIDE R22, R15, 0x2, R36 ;  /* 0x000000020f167825 */ /* 0x004fc800078e0224 */
[----:B------:R-:W-:Y:S01]  /*1300*/  IMAD.WIDE R52, R55, 0x2, R52 ;  /* 0x0000000237347825 */ /* 0x000fe200078e0234 */
[----:B------:R-:W-:Y:S01]  /*1310*/  LEA R55, R6, UR24, 0x1 ;  /* 0x0000001806377c11 */ /* 0x000fe2000f8e08ff */
[----:B------:R-:W-:Y:S01]  /*1320*/  @!PT LDS RZ, [RZ] ;  /* 0x00000000fffff984 */ /* 0x000fe20000000800 */
[----:B------:R-:W-:Y:S01]  /*1330*/  @!PT LDS RZ, [RZ] ;  /* 0x00000000fffff984 */ /* 0x000fe20000000800 */
[----:B------:R-:W-:Y:S01]  /*1340*/  @!PT LDS RZ, [RZ] ;  /* 0x00000000fffff984 */ /* 0x000fe20000000800 */
[----:B------:R-:W-:Y:S01]  /*1350*/  LDGSTS.E.BYPASS.128 [R21], desc[UR30][R22.64] ;  /* 0x0000000016157fae */ /* 0x000fe2000b901c5e */
[----:B------:R-:W-:Y:S01]  /*1360*/  IADD3 R195, P0, R22, 0x100, RZ ;  /* 0x0000010016c37810 */ /* 0x000fe20007f1e0ff */
[----:B------:R-:W-:Y:S01]  /*1370*/  IMAD R33, R63, 0xc00, R14 ;  /* 0x00000c003f217824 */ /* 0x000fe200078e020e */
[----:B------:R-:W-:Y:S01]  /*1380*/  LEA R63, R10, UR24, 0x1 ;  /* 0x000000180a3f7c11 */ /* 0x000fe2000f8e08ff */
[----:B------:R-:W-:-:S04]  /*1390*/  IMAD.WIDE R24, R25, 0x2, R36 ;  /* 0x0000000219187825 */ /* 0x000fc800078e0224 */
[----:B------:R-:W-:Y:S01]  /*13a0*/  IMAD R35, R65, 0xc00, R14 ;  /* 0x00000c0041237824 */ /* 0x000fe200078e020e */
[----:B------:R-:W-:Y:S01]  /*13b0*/  LEA R65, R11, UR24, 0x1 ;  /* 0x000000180b417c11 */ /* 0x000fe2000f8e08ff */
[--C-:B------:R-:W-:Y:S01]  /*13c0*/  IMAD.WIDE R26, R27, 0x2, R36.reuse ;  /* 0x000000021b1a7825 */ /* 0x100fe200078e0224 */
[----:B------:R-:W-:Y:S01]  /*13d0*/  LDGSTS.E.BYPASS.128 [R55], desc[UR30][R24.64] ;  /* 0x0000000018377fae */ /* 0x000fe2000b901c5e */
[----:B------:R-:W-:Y:S02]  /*13e0*/  IADD3 R16, P1, R24, 0x100, RZ ;  /* 0x0000010018107810 */ /* 0x000fe40007f3e0ff */
[----:B------:R-:W-:Y:S01]  /*13f0*/  IMAD.WIDE R28, R29, 0x2, R36 ;  /* 0x000000021d1c7825 */ /* 0x000fe200078e0224 */
[----:B------:R-:W-:Y:S01]  /*1400*/  LDGSTS.E.BYPASS.128 [R57], desc[UR30][R26.64] ;  /* 0x000000001a397fae */ /* 0x000fe2000b901c5e */
[----:B------:R-:W-:Y:S02]  /*1410*/  SHF.R.U32.HI R14, RZ, 0x5, R2 ;  /* 0x00000005ff0e7819 */ /* 0x000fe40000011602 */
[----:B------:R-:W-:Y:S01]  /*1420*/  IMAD.WIDE R30, R31, 0x2, R36 ;  /* 0x000000021f1e7825 */ /* 0x000fe200078e0224 */
[----:B------:R-:W-:Y:S01]  /*1430*/  LDGSTS.E.BYPASS.128 [R59], desc[UR30][R28.64] ;  /* 0x000000001c3b7fae */ /* 0x000fe2000b901c5e */
[----:B------:R-:W-:-:S02]  /*1440*/  LOP3.LUT R200, R14, 0x7fffffc, RZ, 0xc0, !PT ;  /* 0x07fffffc0ec87812 */ /* 0x000fc400078ec0ff */
[--C-:B------:R-:W-:Y:S01]  /*1450*/  IMAD.WIDE R32, R33, 0x2, R36.reuse ;  /* 0x0000000221207825 */ /* 0x100fe200078e0224 */
[----:B------:R-:W-:Y:S03]  /*1460*/  LDGSTS.E.BYPASS.128 [R61], desc[UR30][R30.64] ;  /* 0x000000001e3d7fae */ /* 0x000fe6000b901c5e */
[--C-:B------:R-:W-:Y:S01]  /*1470*/  IMAD.WIDE R34, R35, 0x2, R36.reuse ;  /* 0x0000000223227825 */ /* 0x100fe200078e0224 */
[----:B------:R-:W-:Y:S03]  /*1480*/  LDGSTS.E.BYPASS.128 [R63], desc[UR30][R32.64] ;  /* 0x00000000203f7fae */ /* 0x000fe6000b901c5e */
[----:B------:R-:W-:Y:S01]  /*1490*/  IMAD.WIDE R36, R17, 0x2, R36 ;  /* 0x0000000211247825 */ /* 0x000fe200078e0224 */
[----:B------:R-:W-:Y:S03]  /*14a0*/  LDGSTS.E.BYPASS.128 [R65], desc[UR30][R34.64] ;  /* 0x0000000022417fae */ /* 0x000fe6000b901c5e */
[----:B------:R-:W-:Y:S01]  /*14b0*/  IMAD.X R15, RZ, RZ, R23, P0 ;  /* 0x000000ffff0f7224 */ /* 0x000fe200000e0617 */
[----:B------:R-:W-:Y:S01]  /*14c0*/  LDGSTS.E.BYPASS.128 [R67], desc[UR30][R36.64] ;  /* 0x0000000024437fae */ /* 0x000fe2000b901c5e */
[----:B------:R-:W-:Y:S01]  /*14d0*/  IADD3 R18, P0, R26, 0x100, RZ ;  /* 0x000001001a127810 */ /* 0x000fe20007f1e0ff */
[----:B------:R-:W-:Y:S01]  /*14e0*/  IMAD.X R17, RZ, RZ, R25, P1 ;  /* 0x000000ffff117224 */ /* 0x000fe200008e0619 */
[----:B------:R-:W-:Y:S01]  /*14f0*/  IADD3 R20, P1, R28, 0x100, RZ ;  /* 0x000001001c147810 */ /* 0x000fe20007f3e0ff */
[----:B------:R-:W0:Y:S01]  /*1500*/  LDGDEPBAR ;  /* 0x00000000000079af */ /* 0x000e220000000000 */
[----:B------:R-:W-:-:S02]  /*1510*/  IMAD.X R176, RZ, RZ, R49, P2 ;  /* 0x000000ffffb07224 */ /* 0x000fc400010e0631 */
[----:B------:R-:W-:Y:S01]  /*1520*/  IMAD.X R19, RZ, RZ, R27, P0 ;  /* 0x000000ffff137224 */ /* 0x000fe200000e061b */
[----:B------:R-:W-:Y:S01]  /*1530*/  LDGSTS.E.BYPASS.128 [R21+0xc000], desc[UR30][R38.64] ;  /* 0x0c00000026157fae */ /* 0x000fe2000b901c5e */
[----:B------:R-:W-:Y:S01]  /*1540*/  IADD3 R197, P0, R30, 0x100, RZ ;  /* 0x000001001ec57810 */ /* 0x000fe20007f1e0ff */
[----:B------:R-:W-:Y:S01]  /*1550*/  IMAD.X R199, RZ, RZ, R29, P1 ;  /* 0x000000ffffc77224 */ /* 0x000fe200008e061d */
[----:B------:R-:W-:Y:S01]  /*1560*/  IADD3 R194, P1, R32, 0x100, RZ ;  /* 0x0000010020c27810 */ /* 0x000fe20007f3e0ff */
[----:B------:R-:W-:Y:S02]  /*1570*/  LDGSTS.E.BYPASS.128 [R55+0xc000], desc[UR30][R40.64] ;  /* 0x0c00000028377fae */ /* 0x000fe4000b901c5e */
[----:B------:R-:W-:Y:S01]  /*1580*/  IMAD.X R198, RZ, RZ, R31, P0 ;  /* 0x000000ffffc67224 */ /* 0x000fe200000e061f */
[----:B------:R-:W-:Y:S01]  /*1590*/  IADD3 R192, P0, R34, 0x100, RZ ;  /* 0x0000010022c07810 */ /* 0x000fe20007f1e0ff */
[----:B------:R-:W-:Y:S01]  /*15a0*/  LDGSTS.E.BYPASS.128 [R57+0xc000], desc[UR30][R42.64] ;  /* 0x0c0000002a397fae */ /* 0x000fe2000b901c5e */
[----:B------:R-:W-:Y:S01]  /*15b0*/  IMAD.X R196, RZ, RZ, R33, P1 ;  /* 0x000000ffffc47224 */ /* 0x000fe200008e0621 */
[----:B------:R-:W-:-:S02]  /*15c0*/  IADD3 R190, P1, R36, 0x100, RZ ;  /* 0x0000010024be7810 */ /* 0x000fc40007f3e0ff */
[----:B------:R-:W-:Y:S01]  /*15d0*/  LDGSTS.E.BYPASS.128 [R59+0xc000], desc[UR30][R44.64] ;  /* 0x0c0000002c3b7fae */ /* 0x000fe2000b901c5e */
[----:B------:R-:W-:Y:S01]  /*15e0*/  IMAD.X R193, RZ, RZ, R35, P0 ;  /* 0x000000ffffc17224 */ /* 0x000fe200000e0623 */
[----:B------:R-:W-:Y:S01]  /*15f0*/  IADD3 R188, P0, R38, 0x100, RZ ;  /* 0x0000010026bc7810 */ /* 0x000fe20007f1e0ff */
[----:B------:R-:W-:Y:S01]  /*1600*/  IMAD.X R191, RZ, RZ, R37, P1 ;  /* 0x000000ffffbf7224 */ /* 0x000fe200008e0625 */
[----:B------:R-:W-:Y:S01]  /*1610*/  LDGSTS.E.BYPASS.128 [R61+0xc000], desc[UR30][R46.64] ;  /* 0x0c0000002e3d7fae */ /* 0x000fe2000b901c5e */
[----:B------:R-:W-:Y:S02]  /*1620*/  IADD3 R186, P1, R40, 0x100, RZ ;  /* 0x0000010028ba7810 */ /* 0x000fe40007f3e0ff */
        /* <DEDUP_REMOVED lines=11> */
[----:B------:R-:W0:Y:S01]  /*16e0*/  LDGDEPBAR ;  /* 0x00000000000079af */ /* 0x000e220000000000 */
[----:B------:R-:W-:Y:S01]  /*16f0*/  IMAD.X R180, RZ, RZ, R47, P0 ;  /* 0x000000ffffb47224 */ /* 0x000fe200000e062f */
[----:B------:R-:W-:Y:S01]  /*1700*/  BAR.SYNC.DEFER_BLOCKING 0x0 ;  /* 0x0000000000007b1d */ /* 0x000fe20000010000 */
[----:B------:R-:W-:Y:S01]  /*1710*/  IADD3 R166, P0, R52, 0x100, RZ ;  /* 0x0000010034a67810 */ /* 0x000fe20007f1e0ff */
[----:B------:R-:W-:-:S04]  /*1720*/  IMAD.X R172, RZ, RZ, R51, P1 ;  /* 0x000000ffffac7224 */ /* 0x000fc800008e0633 */
[----:B------:R-:W-:Y:S01]  /*1730*/  IMAD.X R168, RZ, RZ, R53, P0 ;  /* 0x000000ffffa87224 */ /* 0x000fe200000e0635 */
[----:B------:R-:W-:Y:S01]  /*1740*/  @!PT LDS RZ, [RZ] ;  /* 0x00000000fffff984 */ /* 0x000fe20000000800 */
[----:B------:R-:W-:Y:S01]  /*1750*/  @!PT LDS RZ, [RZ] ;  /* 0x00000000fffff984 */ /* 0x000fe20000000800 */
[----:B------:R-:W-:Y:S01]  /*1760*/  @!PT LDS RZ, [RZ] ;  /* 0x00000000fffff984 */ /* 0x000fe20000000800 */
[----:B------:R-:W-:Y:S04]  /*1770*/  LDGSTS.E.BYPASS.128 [R21+0x4000], desc[UR30][R22.64+0x80] ;  /* 0x0400008016157fae */ /* 0x000fe8000b901c5e */
[----:B------:R2:W-:Y:S04]  /*1780*/  LDGSTS.E.BYPASS.128 [R55+0x4000], desc[UR30][R24.64+0x80] ;  /* 0x0400008018377fae */ /* 0x0005e8000b901c5e */
[----:B------:R3:W-:Y:S04]  /*1790*/  LDGSTS.E.BYPASS.128 [R57+0x4000], desc[UR30][R26.64+0x80] ;  /* 0x040000801a397fae */ /* 0x0007e8000b901c5e */
[----:B------:R4:W-:Y:S04]  /*17a0*/  LDGSTS.E.BYPASS.128 [R59+0x4000], desc[UR30][R28.64+0x80] ;  /* 0x040000801c3b7fae */ /* 0x0009e8000b901c5e */
[----:B------:R5:W-:Y:S01]  /*17b0*/  LDGSTS.E.BYPASS.128 [R61+0x4000], desc[UR30][R30.64+0x80] ;  /* 0x040000801e3d7fae */ /* 0x000be2000b901c5e */
[----:B--2---:R-:W-:-:S03]  /*17c0*/  CS2R R24, SRZ ;  /* 0x0000000000187805 */ /* 0x004fc6000001ff00 */
[----:B------:R2:W-:Y:S01]  /*17d0*/  LDGSTS.E.BYPASS.128 [R63+0x4000], desc[UR30][R32.64+0x80] ;  /* 0x04000080203f7fae */ /* 0x0005e2000b901c5e */
[----:B---3--:R-:W-:-:S03]  /*17e0*/  CS2R R26, SRZ ;  /* 0x00000000001a7805 */ /* 0x008fc6000001ff00 */
[----:B------:R3:W-:Y:S01]  /*17f0*/  LDGSTS.E.BYPASS.128 [R65+0x4000], desc[UR30][R34.64+0x80] ;  /* 0x0400008022417fae */ /* 0x0007e2000b901c5e */
[----:B-1--4-:R-:W-:-:S03]  /*1800*/  CS2R R28, SRZ ;  /* 0x00000000001c7805 */ /* 0x012fc6000001ff00 */
[----:B------:R1:W-:Y:S01]  /*1810*/  LDGSTS.E.BYPASS.128 [R67+0x4000], desc[UR30][R36.64+0x80] ;  /* 0x0400008024437fae */ /* 0x0003e2000b901c5e */
[----:B-----5:R-:W-:-:S03]  /*1820*/  CS2R R30, SRZ ;  /* 0x00000000001e7805 */ /* 0x020fc6000001ff00 */
[----:B------:R-:W0:Y:S01]  /*1830*/  LDGDEPBAR ;  /* 0x00000000000079af */ /* 0x000e220000000000 */
[----:B--2---:R-:W-:-:S03]  /*1840*/  CS2R R32, SRZ ;  /* 0x0000000000207805 */ /* 0x004fc6000001ff00 */
[----:B------:R2:W-:Y:S01]  /*1850*/  LDGSTS.E.BYPASS.128 [R21+0x10000], desc[UR30][R38.64+0x80] ;  /* 0x1000008026157fae */ /* 0x0005e2000b901c5e */
[----:B---3--:R-:W-:-:S03]  /*1860*/  CS2R R34, SRZ ;  /* 0x0000000000227805 */ /* 0x008fc6000001ff00 */
[----:B------:R3:W-:Y:S01]  /*1870*/  LDGSTS.E.BYPASS.128 [R55+0x10000], desc[UR30][R40.64+0x80] ;  /* 0x1000008028377fae */ /* 0x0007e2000b901c5e */
[----:B-1----:R-:W-:-:S03]  /*1880*/  CS2R R36, SRZ ;  /* 0x0000000000247805 */ /* 0x002fc6000001ff00 */
[----:B------:R1:W-:Y:S04]  /*1890*/  LDGSTS.E.BYPASS.128 [R57+0x10000], desc[UR30][R42.64+0x80] ;  /* 0x100000802a397fae */ /* 0x0003e8000b901c5e */
[----:B------:R4:W-:Y:S01]  /*18a0*/  LDGSTS.E.BYPASS.128 [R59+0x10000], desc[UR30][R44.64+0x80] ;  /* 0x100000802c3b7fae */ /* 0x0009e2000b901c5e */
[----:B--2---:R-:W-:Y:S01]  /*18b0*/  IMAD.MOV.U32 R21, RZ, RZ, -0x40 ;  /* 0xffffffc0ff157424 */ /* 0x004fe200078e00ff */
[----:B------:R-:W-:Y:S02]  /*18c0*/  CS2R R38, SRZ ;  /* 0x0000000000267805 */ /* 0x000fe4000001ff00 */
[----:B------:R2:W-:Y:S01]  /*18d0*/  LDGSTS.E.BYPASS.128 [R61+0x10000], desc[UR30][R46.64+0x80] ;  /* 0x100000802e3d7fae */ /* 0x0005e2000b901c5e */
[----:B---3--:R-:W-:Y:S02]  /*18e0*/  CS2R R40, SRZ ;  /* 0x0000000000287805 */ /* 0x008fe4000001ff00 */
[----:B------:R-:W-:Y:S01]  /*18f0*/  CS2R R54, SRZ ;  /* 0x0000000000367805 */ /* 0x000fe2000001ff00 */
[----:B------:R3:W-:Y:S01]  /*1900*/  LDGSTS.E.BYPASS.128 [R63+0x10000], desc[UR30][R48.64+0x80] ;  /* 0x10000080303f7fae */ /* 0x0007e2000b901c5e */
[----:B-1----:R-:W-:-:S02]  /*1910*/  CS2R R42, SRZ ;  /* 0x00000000002a7805 */ /* 0x002fc4000001ff00 */
[----:B------:R-:W-:Y:S01]  /*1920*/  CS2R R56, SRZ ;  /* 0x0000000000387805 */ /* 0x000fe2000001ff00 */
[----:B------:R1:W-:Y:S01]  /*1930*/  LDGSTS.E.BYPASS.128 [R65+0x10000], desc[UR30][R50.64+0x80] ;  /* 0x1000008032417fae */ /* 0x0003e2000b901c5e */
[----:B----4-:R-:W-:Y:S02]  /*1940*/  CS2R R44, SRZ ;  /* 0x00000000002c7805 */ /* 0x010fe4000001ff00 */
[----:B------:R-:W-:Y:S01]  /*1950*/  CS2R R58, SRZ ;  /* 0x00000000003a7805 */ /* 0x000fe2000001ff00 */
[----:B------:R4:W-:Y:S01]  /*1960*/  LDGSTS.E.BYPASS.128 [R67+0x10000], desc[UR30][R52.64+0x80] ;  /* 0x1000008034437fae */ /* 0x0009e2000b901c5e */
[----:B--2---:R-:W-:Y:S02]  /*1970*/  CS2R R46, SRZ ;  /* 0x00000000002e7805 */ /* 0x004fe4000001ff00 */
[----:B------:R-:W-:Y:S01]  /*1980*/  CS2R R60, SRZ ;  /* 0x00000000003c7805 */ /* 0x000fe2000001ff00 */
[----:B------:R-:W0:Y:S01]  /*1990*/  LDGDEPBAR ;  /* 0x00000000000079af */ /* 0x000e220000000000 */
[----:B---3--:R-:W-:-:S02]  /*19a0*/  CS2R R48, SRZ ;  /* 0x0000000000307805 */ /* 0x008fc4000001ff00 */
[----:B------:R-:W-:Y:S02]  /*19b0*/  CS2R R62, SRZ ;  /* 0x00000000003e7805 */ /* 0x000fe4000001ff00 */
[----:B-1----:R-:W-:Y:S02]  /*19c0*/  CS2R R50, SRZ ;  /* 0x0000000000327805 */ /* 0x002fe4000001ff00 */
[----:B------:R-:W-:Y:S02]  /*19d0*/  CS2R R64, SRZ ;  /* 0x0000000000407805 */ /* 0x000fe4000001ff00 */
[----:B----4-:R-:W-:Y:S02]  /*19e0*/  CS2R R52, SRZ ;  /* 0x0000000000347805 */ /* 0x010fe4000001ff00 */
[----:B------:R-:W-:-:S07]  /*19f0*/  CS2R R66, SRZ ;  /* 0x0000000000427805 */ /* 0x000fce000001ff00 */
.L_x_0:
[----:B------:R-:W1:Y:S01]  /*1a00*/  SHFL.IDX PT, R22, R200, RZ, 0x1f ;  /* 0x00001fffc8167589 */ /* 0x000e6200000e0000 */
[----:B------:R-:W-:Y:S01]  /*1a10*/  UIADD3 UR26, UR26, 0x1, URZ ;  /* 0x000000011a1a7890 */ /* 0x000fe2000fffe03f */
[----:B------:R-:W-:-:S04]  /*1a20*/  DEPBAR.LE SB0, 0x2 ;  /* 0x000080800000791a */ /* 0x000fc80000000000 */
[----:B------:R-:W-:Y:S01]  /*1a30*/  UISETP.GE.AND UP0, UPT, UR26, 0x3, UPT ;  /* 0x000000031a00788c */ /* 0x000fe2000bf06270 */
[----:B------:R-:W-:Y:S01]  /*1a40*/  BAR.SYNC.DEFER_BLOCKING 0x0 ;  /* 0x0000000000007b1d */ /* 0x000fe20000010000 */
[----:B------:R-:W-:Y:S01]  /*1a50*/  UIADD3 UR25, UR25, 0x1, URZ ;  /* 0x0000000119197890 */ /* 0x000fe2000fffe03f */
[----:B------:R-:W-:Y:S01]  /*1a60*/  VIADD R21, R21, 0x40 ;  /* 0x0000004015157836 */ /* 0x000fe20000000000 */
[----:B------:R-:W-:Y:S01]  /*1a70*/  USEL UR26, UR26, URZ, !UP0 ;  /* 0x0000003f1a1a7287 */ /* 0x000fe2000c000000 */
[----:B------:R-:W-:Y:S02]  /*1a80*/  IADD3 R152, P2, R16, UR4, RZ ;  /* 0x0000000410987c10 */ /* 0x000fe4000ff5e0ff */
[----:B------:R-:W-:Y:S01]  /*1a90*/  UMOV UR19, 0x40000040 ;  /* 0x4000004000137882 */ /* 0x000fe20000000000 */
[----:B------:R-:W-:Y:S01]  /*1aa0*/  UMOV UR12, 0x4000002 ;  /* 0x04000002000c7882 */ /* 0x000fe20000000000 */
[----:B------:R-:W-:Y:S01]  /*1ab0*/  UMOV UR13, 0x40000040 ;  /* 0x40000040000d7882 */ /* 0x000fe20000000000 */
[----:B------:R-:W-:Y:S01]  /*1ac0*/  UMOV UR9, 0x40000040 ;  /* 0x4000004000097882 */ /* 0x000fe20000000000 */
[----:B------:R-:W-:Y:S01]  /*1ad0*/  UMOV UR20, 0x4000006 ;  /* 0x0400000600147882 */ /* 0x000fe20000000000 */
[----:B------:R-:W-:Y:S01]  /*1ae0*/  UMOV UR21, 0x40000040 ;  /* 0x4000004000157882 */ /* 0x000fe20000000000 */
[----:B------:R-:W-:-:S02]  /*1af0*/  ISETP.GE.U32.AND P0, PT, R21, 0xb80, PT ;  /* 0x00000b801500780c */ /* 0x000fc40003f06070 */
[----:B------:R-:W-:Y:S02]  /*1b00*/  IADD3.X R153, R17, UR5, RZ, P2, !PT ;  /* 0x0000000511997c10 */ /* 0x000fe400097fe4ff */
[----:B------:R-:W-:Y:S02]  /*1b10*/  IADD3 R156, P2, R20, UR4, RZ ;  /* 0x00000004149c7c10 */ /* 0x000fe4000ff5e0ff */
[----:B-1----:R-:W-:Y:S02]  /*1b20*/  R2UR UR6, R22 ;  /* 0x00000000160672ca */ /* 0x002fe400000e0000 */
[----:B------:R-:W-:Y:S02]  /*1b30*/  IADD3 R22, P1, R195, UR4, RZ ;  /* 0x00000004c3167c10 */ /* 0x000fe4000ff3e0ff */
[----:B------:R-:W-:Y:S01]  /*1b40*/  IADD3.X R157, R199, UR5, RZ, P2, !PT ;  /* 0x00000005c79d7c10 */ /* 0x000fe200097fe4ff */
[----:B------:R-:W-:Y:S01]  /*1b50*/  WARPGROUP.ARRIVE ;  /* 0x00000000000079c5 */ /* 0x000fe20000000000 */
[----:B------:R-:W-:-:S02]  /*1b60*/  IADD3.X R23, R15, UR5, RZ, P1, !PT ;  /* 0x000000050f177c10 */ /* 0x000fc40008ffe4ff */
[----:B------:R-:W-:Y:S02]  /*1b70*/  IADD3 R154, P1, R18, UR4, RZ ;  /* 0x00000004129a7c10 */ /* 0x000fe4000ff3e0ff */
[----:B------:R-:W-:-:S03]  /*1b80*/  IADD3 R160, P2, R194, UR4, RZ ;  /* 0x00000004c2a07c10 */ /* 0x000fc6000ff5e0ff */
[----:B------:R-:W-:Y:S01]  /*1b90*/  USHF.L.U32 UR7, UR6, 0x7, URZ ;  /* 0x0000000706077899 */ /* 0x000fe2000800063f */
[----:B------:R-:W-:Y:S01]  /*1ba0*/  IADD3.X R155, R19, UR5, RZ, P1, !PT ;  /* 0x00000005139b7c10 */ /* 0x000fe20008ffe4ff */
[----:B------:R-:W-:Y:S01]  /*1bb0*/  ULEA UR6, UR26, UR24, 0xe ;  /* 0x000000181a067291 */ /* 0x000fe2000f8e703f */
[----:B------:R-:W-:Y:S01]  /*1bc0*/  IADD3 R158, P1, R197, UR4, RZ ;  /* 0x00000004c59e7c10 */ /* 0x000fe2000ff3e0ff */
[----:B------:R-:W-:Y:S01]  /*1bd0*/  ULOP3.LUT UR7, UR7, 0x180, URZ, 0xc0, !UPT ;  /* 0x0000018007077892 */ /* 0x000fe2000f8ec03f */
[----:B------:R-:W-:Y:S01]  /*1be0*/  IADD3.X R161, R196, UR5, RZ, P2, !PT ;  /* 0x00000005c4a17c10 */ /* 0x000fe200097fe4ff */
[----:B------:R-:W-:Y:S01]  /*1bf0*/  USHF.R.U32.HI UR8, URZ, 0x4, UR6 ;  /* 0x000000043f087899 */ /* 0x000fe20008011606 */
[----:B------:R-:W-:Y:S01]  /*1c00*/  IADD3.X R159, R198, UR5, RZ, P1, !PT ;  /* 0x00000005c69f7c10 */ /* 0x000fe20008ffe4ff */
[----:B------:R-:W-:Y:S01]  /*1c10*/  UIADD3 UR6, UR6, 0xc000, URZ ;  /* 0x0000c00006067890 */ /* 0x000fe2000fffe03f */
[----:B------:R-:W-:Y:S01]  /*1c20*/  IADD3 R162, P1, R192, UR4, RZ ;  /* 0x00000004c0a27c10 */ /* 0x000fe2000ff3e0ff */
[----:B------:R-:W-:Y:S01]  /*1c30*/  ULOP3.LUT UR8, UR8, 0x3fff, URZ, 0xc0, !UPT ;  /* 0x00003fff08087892 */ /* 0x000fe2000f8ec03f */
[----:B------:R-:W-:Y:S01]  /*1c40*/  IADD3 R164, P4, R166, UR4, RZ ;  /* 0x00000004a6a47c10 */ /* 0x000fe2000ff9e0ff */
[----:B------:R-:W-:Y:S01]  /*1c50*/  USHF.R.U32.HI UR6, URZ, 0x4, UR6 ;  /* 0x000000043f067899 */ /* 0x000fe20008011606 */
[----:B------:R-:W-:Y:S01]  /*1c60*/  IADD3.X R163, R193, UR5, RZ, P1, !PT ;  /* 0x00000005c1a37c10 */ /* 0x000fe20008ffe4ff */
[----:B------:R-:W-:Y:S01]  /*1c70*/  UIADD3 UR28, UP0, UR7, UR8, URZ ;  /* 0x00000008071c7290 */ /* 0x000fe2000ff1e03f */
[----:B------:R-:W-:Y:S01]  /*1c80*/  IADD3.X R165, R168, UR5, RZ, P4, !PT ;  /* 0x00000005a8a57c10 */ /* 0x000fe2000a7fe4ff */
[----:B------:R-:W-:-:S02]  /*1c90*/  ULOP3.LUT UR6, UR6, 0x3fff, URZ, 0xc0, !UPT ;  /* 0x00003fff06067892 */ /* 0x000fc4000f8ec03f */
[----:B------:R-:W-:Y:S02]  /*1ca0*/  UIADD3.X UR29, URZ, URZ, URZ, UP0, !UPT ;  /* 0x0000003f3f1d7290 */ /* 0x000fe400087fe43f */
[----:B------:R-:W-:Y:S02]  /*1cb0*/  ULOP3.LUT UR18, UR6, 0x4000000, URZ, 0xfc, !UPT ;  /* 0x0400000006127892 */ /* 0x000fe4000f8efc3f */
[----:B------:R-:W-:Y:S02]  /*1cc0*/  ULOP3.LUT UR16, UR28, 0x4000000, URZ, 0xfc, !UPT ;  /* 0x040000001c107892 */ /* 0x000fe4000f8efc3f */
[----:B------:R-:W-:Y:S01]  /*1cd0*/  ULOP3.LUT UR17, UR29, 0x40000040, URZ, 0xfc, !UPT ;  /* 0x400000401d117892 */ /* 0x000fe2000f8efc3f */
[----:B------:R-:W-:Y:S01]  /*1ce0*/  UMOV UR7, URZ ;  /* 0x0000003f00077c82 */ /* 0x000fe20008000000 */
[----:B------:R-:W-:Y:S01]  /*1cf0*/  UMOV UR8, 0x4000004 ;  /* 0x0400000400087882 */ /* 0x000fe20000000000 */
[----:B------:R-:W-:Y:S02]  /*1d00*/  UIADD3.64 UR14, UR6, UR12, URZ ;  /* 0x0000000c060e7297 */ /* 0x000fe4000fffe03f */
[----:B------:R-:W-:-:S02]  /*1d10*/  UIADD3.64 UR12, UR28, UR12, URZ ;  /* 0x0000000c1c0c7297 */ /* 0x000fc4000fffe03f */
[----:B------:R-:W-:Y:S02]  /*1d20*/  UIADD3.64 UR10, UR6, UR8, URZ ;  /* 0x00000008060a7297 */ /* 0x000fe4000fffe03f */
[----:B------:R-:W-:Y:S01]  /*1d30*/  HGMMA.64x128x16.F32.BF16 R88, gdesc[UR16], R88 ;  /* 0x01e00000105879f0 */ /* 0x000fe20008701858 */
[----:B------:R-:W-:Y:S01]  /*1d40*/  UIADD3.64 UR8, UR28, UR8, URZ ;  /* 0x000000081c087297 */ /* 0x000fe2000fffe03f */
[----:B------:R-:W-:Y:S01]  /*1d50*/  UMOV UR16, 0x4000200 ;  /* 0x0400020000107882 */ /* 0x000fe20000000000 */
[----:B------:R-:W-:Y:S01]  /*1d60*/  UMOV UR17, 0x40000040 ;  /* 0x4000004000117882 */ /* 0x000fe20000000000 */
[----:B------:R-:W-:Y:S02]  /*1d70*/  UIADD3.64 UR22, UR6, UR20, URZ ;  /* 0x0000001406167297 */ /* 0x000fe4000fffe03f */
[----:B------:R-:W-:Y:S02]  /*1d80*/  UIADD3.64 UR20, UR28, UR20, URZ ;  /* 0x000000141c147297 */ /* 0x000fe4000fffe03f */
[----:B------:R-:W-:-:S02]  /*1d90*/  UIADD3.64 UR16, UR28, UR16, URZ ;  /* 0x000000101c107297 */ /* 0x000fc4000fffe03f */
[----:B------:R-:W-:-:S04]  /*1da0*/  UISETP.GE.AND UP0, UPT, UR25, 0x3, UPT ;  /* 0x000000031900788c */ /* 0x000fc8000bf06270 */
[----:B------:R-:W-:-:S04]  /*1db0*/  USEL UR25, UR25, URZ, !UP0 ;  /* 0x0000003f19197287 */ /* 0x000fc8000c000000 */
[----:B------:R-:W-:-:S06]  /*1dc0*/  ULEA UR6, UR25, UR24, 0xe ;  /* 0x0000001819067291 */ /* 0x000fcc000f8e703f */
[----:B------:R-:W-:Y:S02]  /*1dd0*/  LEA R167, R13, UR6, 0x1 ;  /* 0x000000060da77c11 */ /* 0x000fe4000f8e08ff */
[----:B------:R-:W-:Y:S02]  /*1de0*/  LEA R169, R6, UR6, 0x1 ;  /* 0x0000000606a97c11 */ /* 0x000fe4000f8e08ff */
[----:B------:R-:W-:Y:S02]  /*1df0*/  LEA R171, R7, UR6, 0x1 ;  /* 0x0000000607ab7c11 */ /* 0x000fe4000f8e08ff */
[----:B------:R-:W-:Y:S02]  /*1e00*/  LEA R173, R8, UR6, 0x1 ;  /* 0x0000000608ad7c11 */ /* 0x000fe4000f8e08ff */
[----:B------:R-:W-:Y:S02]  /*1e10*/  LEA R175, R9, UR6, 0x1 ;  /* 0x0000000609af7c11 */ /* 0x000fe4000f8e08ff */
[----:B------:R-:W-:-:S02]  /*1e20*/  LEA R177, R10, UR6, 0x1 ;  /* 0x000000060ab17c11 */ /* 0x000fc4000f8e08ff */
[----:B------:R-:W-:Y:S02]  /*1e30*/  LEA R179, R11, UR6, 0x1 ;  /* 0x000000060bb37c11 */ /* 0x000fe4000f8e08ff */
[----:B------:R-:W-:Y:S01]  /*1e40*/  LEA R181, R12, UR6, 0x1 ;  /* 0x000000060cb57c11 */ /* 0x000fe2000f8e08ff */
[----:B------:R-:W-:Y:S01]  /*1e50*/  HGMMA.64x128x16.F32.BF16 R88, gdesc[UR12], R88 ;  /* 0x01e000000c5879f0 */ /* 0x000fe20008701858 */
[----:B------:R-:W-:Y:S01]  /*1e60*/  UMOV UR12, 0x4000202 ;  /* 0x04000202000c7882 */ /* 0x000fe20000000000 */
[----:B------:R-:W-:Y:S02]  /*1e70*/  UMOV UR13, 0x40000040 ;  /* 0x40000040000d7882 */ /* 0x000fe40000000000 */
[----:B------:R-:W-:-:S08]  /*1e80*/  UIADD3.64 UR12, UR28, UR12, URZ ;  /* 0x0000000c1c0c7297 */ /* 0x000fd0000fffe03f */
[----:B------:R-:W-:Y:S01]  /*1e90*/  HGMMA.64x128x16.F32.BF16 R88, gdesc[UR8], R88 ;  /* 0x01e00000085879f0 */ /* 0x000fe20008701858 */
[----:B------:R-:W-:Y:S01]  /*1ea0*/  UMOV UR8, 0x4000204 ;  /* 0x0400020400087882 */ /* 0x000fe20000000000 */
[----:B------:R-:W-:Y:S02]  /*1eb0*/  UMOV UR9, 0x40000040 ;  /* 0x4000004000097882 */ /* 0x000fe40000000000 */
[----:B------:R-:W-:-:S08]  /*1ec0*/  UIADD3.64 UR8, UR28, UR8, URZ ;  /* 0x000000081c087297 */ /* 0x000fd0000fffe03f */
[----:B------:R-:W-:-:S12]  /*1ed0*/  HGMMA.64x128x16.F32.BF16 R88, gdesc[UR20], R88 ;  /* 0x01e00000145879f0 */ /* 0x000fd80008701858 */
[----:B------:R-:W-:Y:S01]  /*1ee0*/  HGMMA.64x128x16.F32.BF16 R24, gdesc[UR16], R24 ;  /* 0x01e00000101879f0 */ /* 0x000fe20008701818 */
[----:B------:R-:W-:Y:S01]  /*1ef0*/  UMOV UR20, 0x4000206 ;  /* 0x0400020600147882 */ /* 0x000fe20000000000 */
[----:B------:R-:W-:Y:S02]  /*1f00*/  UMOV UR21, 0x40000040 ;  /* 0x4000004000157882 */ /* 0x000fe40000000000 */
[----:B------:R-:W-:-:S08]  /*1f10*/  UIADD3.64 UR20, UR28, UR20, URZ ;  /* 0x000000141c147297 */ /* 0x000fd0000fffe03f */
[----:B------:R-:W-:-:S12]  /*1f20*/  HGMMA.64x128x16.F32.BF16 R24, gdesc[UR12], R24 ;  /* 0x01e000000c1879f0 */ /* 0x000fd80008701818 */
[----:B------:R-:W-:-:S12]  /*1f30*/  HGMMA.64x128x16.F32.BF16 R24, gdesc[UR8], R24 ;  /* 0x01e00000081879f0 */ /* 0x000fd80008701818 */
[----:B------:R-:W-:Y:S03]  /*1f40*/  HGMMA.64x128x16.F32.BF16 R24, gdesc[UR20], R24, gsb0 ;  /* 0x01e00000141879f0 */ /* 0x000fe60008001818 */
[----:B------:R-:W-:Y:S02]  /*1f50*/  WARPGROUP.DEPBAR.LE gsb0, 0x1 ;  /* 0x00008000000079c5 */ /* 0x000fe40000010100 */
[----:B------:R-:W-:Y:S06]  /*1f60*/  BAR.SYNC.DEFER_BLOCKING 0x0 ;  /* 0x0000000000007b1d */ /* 0x000fec0000010000 */
[----:B------:R-:W-:Y:S01]  /*1f70*/  @!PT LDS RZ, [RZ] ;  /* 0x00000000fffff984 */ /* 0x000fe20000000800 */
[----:B------:R-:W-:Y:S01]  /*1f80*/  @!PT LDS RZ, [RZ] ;  /* 0x00000000fffff984 */ /* 0x000fe20000000800 */
[----:B------:R-:W-:Y:S01]  /*1f90*/  @!PT LDS RZ, [RZ] ;  /* 0x00000000fffff984 */ /* 0x000fe20000000800 */
[----:B------:R-:W-:Y:S04]  /*1fa0*/  LDGSTS.E.BYPASS.128 [R167], desc[UR30][R22.64], !P0 ;  /* 0x0000000016a77fae */ /* 0x000fe8000c101c5e */
[----:B------:R1:W-:Y:S04]  /*1fb0*/  LDGSTS.E.BYPASS.128 [R169], desc[UR30][R152.64], !P0 ;  /* 0x0000000098a97fae */ /* 0x0003e8000c101c5e */
[----:B------:R2:W-:Y:S04]  /*1fc0*/  LDGSTS.E.BYPASS.128 [R171], desc[UR30][R154.64], !P0 ;  /* 0x000000009aab7fae */ /* 0x0005e8000c101c5e */
[----:B------:R3:W-:Y:S01]  /*1fd0*/  LDGSTS.E.BYPASS.128 [R173], desc[UR30][R156.64], !P0 ;  /* 0x000000009cad7fae */ /* 0x0007e2000c101c5e */
[----:B-1----:R-:W-:-:S03]  /*1fe0*/  IADD3 R152, P2, R190, UR4, RZ ;  /* 0x00000004be987c10 */ /* 0x002fc6000ff5e0ff */
[----:B------:R1:W-:Y:S01]  /*1ff0*/  LDGSTS.E.BYPASS.128 [R175], desc[UR30][R158.64], !P0 ;  /* 0x000000009eaf7fae */ /* 0x0003e2000c101c5e */
[----:B--2---:R-:W-:-:S03]  /*2000*/  IADD3 R154, P1, R188, UR4, RZ ;  /* 0x00000004bc9a7c10 */ /* 0x004fc6000ff3e0ff */
[----:B------:R2:W-:Y:S01]  /*2010*/  LDGSTS.E.BYPASS.128 [R177], desc[UR30][R160.64], !P0 ;  /* 0x00000000a0b17fae */ /* 0x0005e2000c101c5e */
[----:B------:R-:W-:Y:S02]  /*2020*/  IADD3.X R153, R191, UR5, RZ, P2, !PT ;  /* 0x00000005bf997c10 */ /* 0x000fe400097fe4ff */
[----:B---3--:R-:W-:Y:S01]  /*2030*/  IADD3 R156, P2, R186, UR4, RZ ;  /* 0x00000004ba9c7c10 */ /* 0x008fe2000ff5e0ff */
[----:B------:R3:W-:Y:S01]  /*2040*/  LDGSTS.E.BYPASS.128 [R179], desc[UR30][R162.64], !P0 ;  /* 0x00000000a2b37fae */ /* 0x0007e2000c101c5e */
[----:B------:R-:W-:Y:S02]  /*2050*/  IADD3.X R155, R189, UR5, RZ, P1, !PT ;  /* 0x00000005bd9b7c10 */ /* 0x000fe40008ffe4ff */
[----:B------:R-:W-:Y:S01]  /*2060*/  IADD3.X R157, R187, UR5, RZ, P2, !PT ;  /* 0x00000005bb9d7c10 */ /* 0x000fe200097fe4ff */
[----:B------:R4:W-:Y:S01]  /*2070*/  LDGSTS.E.BYPASS.128 [R181], desc[UR30][R152.64], !P0 ;  /* 0x0000000098b57fae */ /* 0x0009e2000c101c5e */
[----:B-1----:R-:W-:Y:S02]  /*2080*/  IADD3 R158, P1, R184, UR4, RZ ;  /* 0x00000004b89e7c10 */ /* 0x002fe4000ff3e0ff */
[----:B------:R-:W-:Y:S01]  /*2090*/  IADD3 R22, P2, R182, UR4, RZ ;  /* 0x00000004b6167c10 */ /* 0x000fe2000ff5e0ff */
[----:B------:R-:W0:Y:S01]  /*20a0*/  LDGDEPBAR ;  /* 0x00000000000079af */ /* 0x000e220000000000 */
[----:B------:R-:W-:-:S02]  /*20b0*/  IADD3.X R159, R185, UR5, RZ, P1, !PT ;  /* 0x00000005b99f7c10 */ /* 0x000fc40008ffe4ff */
[----:B--2---:R-:W-:Y:S01]  /*20c0*/  IADD3 R160, P1, R178, UR4, RZ ;  /* 0x00000004b2a07c10 */ /* 0x004fe2000ff3e0ff */
[----:B------:R1:W-:Y:S01]  /*20d0*/  LDGSTS.E.BYPASS.128 [R167+0xc000], desc[UR30][R154.64], !P0 ;  /* 0x0c0000009aa77fae */ /* 0x0003e2000c101c5e */
[----:B------:R-:W-:Y:S02]  /*20e0*/  IADD3.X R23, R183, UR5, RZ, P2, !PT ;  /* 0x00000005b7177c10 */ /* 0x000fe400097fe4ff */
[----:B---3--:R-:W-:Y:S01]  /*20f0*/  IADD3 R162, P3, R170, UR4, RZ ;  /* 0x00000004aaa27c10 */ /* 0x008fe2000ff7e0ff */
[----:B------:R1:W-:Y:S01]  /*2100*/  LDGSTS.E.BYPASS.128 [R169+0xc000], desc[UR30][R156.64], !P0 ;  /* 0x0c0000009ca97fae */ /* 0x0003e2000c101c5e */
[----:B----4-:R-:W-:Y:S01]  /*2110*/  IADD3 R152, P2, R174, UR4, RZ ;  /* 0x00000004ae987c10 */ /* 0x010fe2000ff5e0ff */
[----:B------:R-:W-:Y:S01]  /*2120*/  UIADD3 UR4, UP0, UR4, 0x80, URZ ;  /* 0x0000008004047890 */ /* 0x000fe2000ff1e03f */
[----:B------:R-:W-:Y:S01]  /*2130*/  IADD3.X R161, R180, UR5, RZ, P1, !PT ;  /* 0x00000005b4a17c10 */ /* 0x000fe20008ffe4ff */
[----:B------:R1:W-:Y:S01]  /*2140*/  LDGSTS.E.BYPASS.128 [R171+0xc000], desc[UR30][R158.64], !P0 ;  /* 0x0c0000009eab7fae */ /* 0x0003e2000c101c5e */
[----:B------:R-:W-:-:S02]  /*2150*/  IADD3.X R153, R176, UR5, RZ, P2, !PT ;  /* 0x00000005b0997c10 */ /* 0x000fc400097fe4ff */
[----:B------:R-:W-:Y:S01]  /*2160*/  IADD3.X R163, R172, UR5, RZ, P3, !PT ;  /* 0x00000005aca37c10 */ /* 0x000fe20009ffe4ff */
[----:B------:R1:W-:Y:S01]  /*2170*/  LDGSTS.E.BYPASS.128 [R173+0xc000], desc[UR30][R22.64], !P0 ;  /* 0x0c00000016ad7fae */ /* 0x0003e2000c101c5e */
[----:B------:R-:W-:-:S03]  /*2180*/  UIADD3.X UR5, URZ, UR5, URZ, UP0, !UPT ;  /* 0x000000053f057290 */ /* 0x000fc600087fe43f */
[----:B------:R1:W-:Y:S04]  /*2190*/  LDGSTS.E.BYPASS.128 [R175+0xc000], desc[UR30][R160.64], !P0 ;  /* 0x0c000000a0af7fae */ /* 0x0003e8000c101c5e */
[----:B------:R1:W-:Y:S04]  /*21a0*/  LDGSTS.E.BYPASS.128 [R177+0xc000], desc[UR30][R152.64], !P0 ;  /* 0x0c00000098b17fae */ /* 0x0003e8000c101c5e */
[----:B------:R1:W-:Y:S04]  /*21b0*/  LDGSTS.E.BYPASS.128 [R179+0xc000], desc[UR30][R162.64], !P0 ;  /* 0x0c000000a2b37fae */ /* 0x0003e8000c101c5e */
[----:B------:R1:W-:Y:S01]  /*21c0*/  LDGSTS.E.BYPASS.128 [R181+0xc000], desc[UR30][R164.64], !P0 ;  /* 0x0c000000a4b57fae */ /* 0x0003e2000c101c5e */
[----:B------:R-:W-:-:S03]  /*21d0*/  ISETP.GE.U32.AND P0, PT, R21, 0xbc0, PT ;  /* 0x00000bc01500780c */ /* 0x000fc60003f06070 */
[----:B------:R-:W0:Y:S10]  /*21e0*/  LDGDEPBAR ;  /* 0x00000000000079af */ /* 0x000e340000000000 */
[----:B-1----:R-:W-:Y:S05]  /*21f0*/  @!P0 BRA `(.L_x_0) ;  /* 0xfffffff800008947 */ /* 0x002fea000383ffff */
[----:B------:R-:W-:Y:S02]  /*2200*/  WARPGROUP.DEPBAR.LE gsb0, 0x0 ;  /* 0x00008000000079c5 */ /* 0x000fe40000010000 */
[----:B------:R-:W-:Y:S01]  /*2210*/  LOP3.LUT R14, R14, 0x3, RZ, 0xc0, !PT ;  /* 0x000000030e0e7812 */ /* 0x000fe200078ec0ff */
[----:B------:R-:W-:-:S04]  /*2220*/  DEPBAR.LE SB0, 0x0 ;  /* 0x000080000000791a */ /* 0x000fc80000000000 */
[--C-:B------:R-:W-:Y:S01]  /*2230*/  SHF.R.U32.HI R6, RZ, 0x2, R2.reuse ;  /* 0x00000002ff067819 */ /* 0x100fe20000011602 */
[----:B------:R-:W-:Y:S01]  /*2240*/  IMAD.SHL.U32 R7, R14, 0x10, RZ ;  /* 0x000000100e077824 */ /* 0x000fe200078e00ff */
[----:B------:R-:W-:Y:S01]  /*2250*/  SHF.R.U32.HI R8, RZ, 0x4, R2 ;  /* 0x00000004ff087819 */ /* 0x000fe20000011602 */
[----:B------:R-:W-:Y:S01]  /*2260*/  IMAD.SHL.U32 R2, R2, 0x2, RZ ;  /* 0x0000000202027824 */ /* 0x000fe200078e00ff */
[----:B------:R-:W-:Y:S01]  /*2270*/  SGXT.U32 R6, R6, 0x3 ;  /* 0x000000030606781a */ /* 0x000fe20000000000 */
[----:B------:R-:W-:Y:S01]  /*2280*/  IMAD.SHL.U32 R11, R14, 0x2, RZ ;  /* 0x000000020e0b7824 */ /* 0x000fe200078e00ff */
[----:B------:R-:W-:Y:S01]  /*2290*/  F2FP.BF16.F32.PACK_AB R89, R89, R88 ;  /* 0x000000585959723e */ /* 0x000fe200000010ff */
[----:B------:R-:W1:Y:S01]  /*22a0*/  LDC.64 R16, c[0x0][0x220] ;  /* 0x00008800ff107b82 */ /* 0x000e620000000a00 */
[----:B------:R-:W-:Y:S02]  /*22b0*/  LOP3.LUT R13, R7, R6, RZ, 0xfc, !PT ;  /* 0x00000006070d7212 */ /* 0x000fe400078efcff */
[----:B------:R-:W-:-:S02]  /*22c0*/  LOP3.LUT R2, R2, 0x6, RZ, 0xc0, !PT ;  /* 0x0000000602027812 */ /* 0x000fc400078ec0ff */
[----:B------:R-:W-:Y:S02]  /*22d0*/  F2FP.BF16.F32.PACK_AB R91, R91, R90 ;  /* 0x0000005a5b5b723e */ /* 0x000fe400000010ff */
[----:B------:R-:W-:Y:S01]  /*22e0*/  F2FP.BF16.F32.PACK_AB R93, R93, R92 ;  /* 0x0000005c5d5d723e */ /* 0x000fe200000010ff */
[----:B------:R-:W-:Y:S01]  /*22f0*/  IMAD R2, R13, 0x88, R2 ;  /* 0x000000880d027824 */ /* 0x000fe200078e0202 */
[----:B------:R-:W-:Y:S02]  /*2300*/  F2FP.BF16.F32.PACK_AB R95, R95, R94 ;  /* 0x0000005e5f5f723e */ /* 0x000fe400000010ff */
[----:B------:R-:W-:Y:S02]  /*2310*/  F2FP.BF16.F32.PACK_AB R97, R97, R96 ;  /* 0x000000606161723e */ /* 0x000fe400000010ff */
[----:B------:R-:W-:Y:S02]  /*2320*/  F2FP.BF16.F32.PACK_AB R99, R99, R98 ;  /* 0x000000626363723e */ /* 0x000fe400000010ff */
[----:B------:R-:W-:-:S02]  /*2330*/  F2FP.BF16.F32.PACK_AB R101, R101, R100 ;  /* 0x000000646565723e */ /* 0x000fc400000010ff */
[----:B------:R-:W-:Y:S02]  /*2340*/  F2FP.BF16.F32.PACK_AB R103, R103, R102 ;  /* 0x000000666767723e */ /* 0x000fe400000010ff */
[----:B------:R-:W-:Y:S02]  /*2350*/  F2FP.BF16.F32.PACK_AB R105, R105, R104 ;  /* 0x000000686969723e */ /* 0x000fe400000010ff */
        /* <DEDUP_REMOVED lines=23> */
[----:B------:R-:W-:Y:S01]  /*24d0*/  LEA R2, R2, UR24, 0x1 ;  /* 0x0000001802027c11 */ /* 0x000fe2000f8e08ff */
[----:B------:R-:W-:Y:S01]  /*24e0*/  BAR.SYNC.DEFER_BLOCKING 0x0 ;  /* 0x0000000000007b1d */ /* 0x000fe20000010000 */
[----:B------:R-:W-:Y:S02]  /*24f0*/  LOP3.LUT R18, R4, 0x78, R5, 0xf8, !PT ;  /* 0x0000007804127812 */ /* 0x000fe400078ef805 */
[----:B------:R-:W-:Y:S02]  /*2500*/  SGXT.U32 R4, R8, 0x1 ;  /* 0x000000010804781a */ /* 0x000fe40000000000 */
[----:B------:R-:W-:Y:S02]  /*2510*/  LOP3.LUT R5, R5, 0x78, RZ, 0xc0, !PT ;  /* 0x0000007805057812 */ /* 0x000fe400078ec0ff */
[----:B------:R-:W-:-:S02]  /*2520*/  LOP3.LUT R4, R11, R4, RZ, 0xfc, !PT ;  /* 0x000000040b047212 */ /* 0x000fc400078efcff */
[C---:B------:R-:W-:Y:S02]  /*2530*/  LOP3.LUT R7, R3.reuse, 0x8, RZ, 0xfc, !PT ;  /* 0x0000000803077812 */ /* 0x040fe400078efcff */
[----:B------:R-:W-:Y:S01]  /*2540*/  ISETP.GE.AND P0, PT, R18, 0xc00, PT ;  /* 0x00000c001200780c */ /* 0x000fe20003f06270 */
[----:B------:R-:W-:Y:S01]  /*2550*/  IMAD R4, R4, 0x88, R5 ;  /* 0x0000008804047824 */ /* 0x000fe200078e0205 */
[----:B------:R-:W-:Y:S02]  /*2560*/  LOP3.LUT R9, R3, 0x10, RZ, 0xfc, !PT ;  /* 0x0000001003097812 */ /* 0x000fe400078efcff */
[-C--:B------:R-:W-:Y:S02]  /*2570*/  ISETP.LT.AND P2, PT, R7, R0.reuse, !P0 ;  /* 0x000000000700720c */ /* 0x080fe40004741270 */
[----:B------:R-:W-:Y:S02]  /*2580*/  ISETP.LT.AND P1, PT, R9, R0, !P0 ;  /* 0x000000000900720c */ /* 0x000fe40004721270 */
[----:B------:R-:W-:-:S02]  /*2590*/  F2FP.BF16.F32.PACK_AB R27, R27, R26 ;  /* 0x0000001a1b1b723e */ /* 0x000fc400000010ff */
[C---:B------:R-:W-:Y:S02]  /*25a0*/  LOP3.LUT R7, R3.reuse, 0x18, RZ, 0xfc, !PT ;  /* 0x0000001803077812 */ /* 0x040fe400078efcff */
[C---:B------:R-:W-:Y:S01]  /*25b0*/  LOP3.LUT R9, R3.reuse, 0x20, RZ, 0xfc, !PT ;  /* 0x0000002003097812 */ /* 0x040fe200078efcff */
[----:B------:R-:W-:Y:S01]  /*25c0*/  STS [R2], R89 ;  /* 0x0000005902007388 */ /* 0x000fe20000000800 */
[----:B------:R-:W-:Y:S02]  /*25d0*/  LOP3.LUT R11, R3, 0x28, RZ, 0xfc, !PT ;  /* 0x00000028030b7812 */ /* 0x000fe400078efcff */
[----:B------:R-:W-:Y:S01]  /*25e0*/  LEA R26, R4, UR24, 0x1 ;  /* 0x00000018041a7c11 */ /* 0x000fe2000f8e08ff */
[----:B------:R-:W-:Y:S01]  /*25f0*/  STS [R2+0x880], R91 ;  /* 0x0008805b02007388 */ /* 0x000fe20000000800 */
[----:B------:R-:W-:Y:S02]  /*2600*/  F2FP.BF16.F32.PACK_AB R19, R33, R32 ;  /* 0x000000202113723e */ /* 0x000fe400000010ff */
[----:B------:R-:W-:Y:S01]  /*2610*/  F2FP.BF16.F32.PACK_AB R21, R35, R34 ;  /* 0x000000222315723e */ /* 0x000fe200000010ff */
[----:B------:R-:W-:Y:S01]  /*2620*/  STS [R2+0x10], R93 ;  /* 0x0000105d02007388 */ /* 0x000fe20000000800 */
[----:B------:R-:W-:-:S02]  /*2630*/  F2FP.BF16.F32.PACK_AB R23, R37, R36 ;  /* 0x000000242517723e */ /* 0x000fc400000010ff */
[----:B------:R-:W-:Y:S01]  /*2640*/  F2FP.BF16.F32.PACK_AB R153, R39, R38 ;  /* 0x000000262799723e */ /* 0x000fe200000010ff */
[----:B------:R-:W-:Y:S01]  /*2650*/  STS [R2+0x890], R95 ;  /* 0x0008905f02007388 */ /* 0x000fe20000000800 */
[----:B------:R-:W-:Y:S02]  /*2660*/  F2FP.BF16.F32.PACK_AB R155, R41, R40 ;  /* 0x00000028299b723e */ /* 0x000fe400000010ff */
[----:B------:R-:W-:Y:S01]  /*2670*/  F2FP.BF16.F32.PACK_AB R157, R43, R42 ;  /* 0x0000002a2b9d723e */ /* 0x000fe200000010ff */
[----:B------:R-:W-:Y:S01]  /*2680*/  STS [R2+0x20], R97 ;  /* 0x0000206102007388 */ /* 0x000fe20000000800 */
[----:B------:R-:W-:Y:S02]  /*2690*/  F2FP.BF16.F32.PACK_AB R159, R45, R44 ;  /* 0x0000002c2d9f723e */ /* 0x000fe400000010ff */
[----:B------:R-:W-:Y:S01]  /*26a0*/  F2FP.BF16.F32.PACK_AB R161, R47, R46 ;  /* 0x0000002e2fa1723e */ /* 0x000fe200000010ff */
[----:B------:R-:W-:Y:S01]  /*26b0*/  STS [R2+0x8a0], R99 ;  /* 0x0008a06302007388 */ /* 0x000fe20000000800 */
[----:B------:R-:W-:-:S02]  /*26c0*/  F2FP.BF16.F32.PACK_AB R163, R49, R48 ;  /* 0x0000003031a3723e */ /* 0x000fc400000010ff */
[----:B------:R-:W-:Y:S01]  /*26d0*/  F2FP.BF16.F32.PACK_AB R165, R51, R50 ;  /* 0x0000003233a5723e */ /* 0x000fe200000010ff */
[----:B------:R-:W-:Y:S01]  /*26e0*/  STS [R2+0x30], R101 ;  /* 0x0000306502007388 */ /* 0x000fe20000000800 */
[-C--:B------:R-:W-:Y:S02]  /*26f0*/  ISETP.LT.AND P6, PT, R7, R0.reuse, !P0 ;  /* 0x000000000700720c */ /* 0x080fe400047c1270 */
[-C--:B------:R-:W-:Y:S01]  /*2700*/  ISETP.LT.AND P5, PT, R9, R0.reuse, !P0 ;  /* 0x000000000900720c */ /* 0x080fe200047a1270 */
[----:B------:R-:W-:Y:S01]  /*2710*/  STS [R2+0x8b0], R103 ;  /* 0x0008b06702007388 */ /* 0x000fe20000000800 */
[----:B------:R-:W-:Y:S02]  /*2720*/  ISETP.LT.AND P4, PT, R11, R0, !P0 ;  /* 0x000000000b00720c */ /* 0x000fe40004781270 */
        /* <DEDUP_REMOVED lines=32> */
[----:B------:R-:W-:-:S03]  /*2930*/  ISETP.LT.AND P3, PT, R3, R0, !P0 ;  /* 0x000000000300720c */ /* 0x000fc60004761270 */
[----:B------:R-:W-:Y:S04]  /*2940*/  STS [R2+0x910], R127 ;  /* 0x0009107f02007388 */ /* 0x000fe80000000800 */
        /* <DEDUP_REMOVED lines=11> */
[----:B------:R-:W-:Y:S01]  /*2a00*/  STS [R2+0x970], R151 ;  /* 0x0009709702007388 */ /* 0x000fe20000000800 */
[----:B------:R-:W-:Y:S06]  /*2a10*/  BAR.SYNC.DEFER_BLOCKING 0x0 ;  /* 0x0000000000007b1d */ /* 0x000fec0000010000 */
[----:B------:R-:W2:Y:S04]  /*2a20*/  LDS.128 R32, [R26] ;  /* 0x000000001a207984 */ /* 0x000ea80000000c00 */
[----:B------:R-:W3:Y:S04]  /*2a30*/  LDS.128 R36, [R26+0x880] ;  /* 0x000880001a247984 */ /* 0x000ee80000000c00 */
[----:B------:R-:W4:Y:S04]  /*2a40*/  LDS.128 R40, [R26+0x1100] ;  /* 0x001100001a287984 */ /* 0x000f280000000c00 */
[----:B------:R-:W5:Y:S04]  /*2a50*/  LDS.128 R44, [R26+0x1980] ;  /* 0x001980001a2c7984 */ /* 0x000f680000000c00 */
[----:B------:R-:W1:Y:S04]  /*2a60*/  LDS.128 R48, [R26+0x2200] ;  /* 0x002200001a307984 */ /* 0x000e680000000c00 */
[----:B------:R-:W1:Y:S04]  /*2a70*/  LDS.128 R12, [R26+0x2a80] ;  /* 0x002a80001a0c7984 */ /* 0x000e680000000c00 */
[----:B------:R-:W2:Y:S04]  /*2a80*/  LDS.128 R8, [R26+0x3300] ;  /* 0x003300001a087984 */ /* 0x000ea80000000c00 */
[----:B------:R-:W2:Y:S01]  /*2a90*/  LDS.128 R4, [R26+0x3b80] ;  /* 0x003b80001a047984 */ /* 0x000ea20000000c00 */
[----:B------:R-:W-:Y:S06]  /*2aa0*/  BAR.SYNC.DEFER_BLOCKING 0x0 ;  /* 0x0000000000007b1d */ /* 0x000fec0000010000 */
[----:B------:R3:W-:Y:S04]  /*2ab0*/  STS [R2], R25 ;  /* 0x0000001902007388 */ /* 0x0007e80000000800 */
[----:B------:R-:W-:Y:S04]  /*2ac0*/  STS [R2+0x880], R27 ;  /* 0x0008801b02007388 */ /* 0x000fe80000000800 */
[----:B------:R4:W-:Y:S01]  /*2ad0*/  STS [R2+0x10], R29 ;  /* 0x0000101d02007388 */ /* 0x0009e20000000800 */
[----:B---3--:R-:W-:-:S03]  /*2ae0*/  LOP3.LUT R25, R3, 0x38, RZ, 0xfc, !PT ;  /* 0x0000003803197812 */ /* 0x008fc600078efcff */
[----:B------:R3:W-:Y:S04]  /*2af0*/  STS [R2+0x890], R31 ;  /* 0x0008901f02007388 */ /* 0x0007e80000000800 */
[----:B------:R1:W-:Y:S01]  /*2b00*/  STS [R2+0x20], R19 ;  /* 0x0000201302007388 */ /* 0x0003e20000000800 */
[----:B----4-:R-:W-:-:S03]  /*2b10*/  IMAD R29, R3, 0xc00, R18 ;  /* 0x00000c00031d7824 */ /* 0x010fc600078e0212 */
[----:B------:R4:W-:Y:S01]  /*2b20*/  STS [R2+0x8a0], R21 ;  /* 0x0008a01502007388 */ /* 0x0009e20000000800 */
[----:B------:R-:W-:-:S03]  /*2b30*/  VIADD R27, R29, 0x12000 ;  /* 0x000120001d1b7836 */ /* 0x000fc60000000000 */
[----:B------:R2:W-:Y:S01]  /*2b40*/  STS [R2+0x30], R23 ;  /* 0x0000301702007388 */ /* 0x0005e20000000800 */
[C---:B---3--:R-:W-:Y:S02]  /*2b50*/  VIADD R31, R29.reuse, 0x18000 ;  /* 0x000180001d1f7836 */ /* 0x048fe40000000000 */
[C-C-:B-1----:R-:W-:Y:S01]  /*2b60*/  IMAD.WIDE R18, R29.reuse, 0x2, R16.reuse ;  /* 0x000000021d127825 */ /* 0x142fe200078e0210 */
[----:B------:R-:W-:Y:S03]  /*2b70*/  STS [R2+0x8b0], R153 ;  /* 0x0008b09902007388 */ /* 0x000fe60000000800 */
[----:B----4-:R-:W-:Y:S01]  /*2b80*/  VIADD R21, R29, 0x6000 ;  /* 0x000060001d157836 */ /* 0x010fe20000000000 */
[----:B------:R-:W-:Y:S01]  /*2b90*/  STS [R2+0x40], R155 ;  /* 0x0000409b02007388 */ /* 0x000fe20000000800 */
[----:B--2---:R-:W-:Y:S02]  /*2ba0*/  LOP3.LUT R23, R3, 0x30, RZ, 0xfc, !PT ;  /* 0x0000003003177812 */ /* 0x004fe400078efcff */
[----:B------:R-:W-:Y:S01]  /*2bb0*/  IMAD.WIDE R20, R21, 0x2, R16 ;  /* 0x0000000215147825 */ /* 0x000fe200078e0210 */
        /* <DEDUP_REMOVED lines=24> */
[----:B------:R-:W1:Y:S04]  /*2d40*/  LDS.128 R52, [R26] ;  /* 0x000000001a347984 */ /* 0x000e680000000c00 */
[----:B------:R2:W-:Y:S01]  /*2d50*/  @P3 STG.E.128 desc[UR30][R18.64], R32 ;  /* 0x0000002012003986 */ /* 0x0005e2000c101d1e */
[----:B------:R-:W-:Y:S01]  /*2d60*/  ISETP.LT.AND P3, PT, R23, R0, !P0 ;  /* 0x000000001700720c */ /* 0x000fe20004761270 */
[----:B------:R-:W-:-:S02]  /*2d70*/  VIADD R23, R29, 0xc000 ;  /* 0x0000c0001d177836 */ /* 0x000fc40000000000 */
[----:B------:R-:W3:Y:S02]  /*2d80*/  LDS.128 R56, [R26+0x880] ;  /* 0x000880001a387984 */ /* 0x000ee40000000c00 */
[--C-:B------:R-:W-:Y:S02]  /*2d90*/  IMAD.WIDE R22, R23, 0x2, R16.reuse ;  /* 0x0000000217167825 */ /* 0x100fe400078e0210 */
[----:B------:R4:W-:Y:S01]  /*2da0*/  @P2 STG.E.128 desc[UR30][R20.64], R36 ;  /* 0x0000002414002986 */ /* 0x0009e2000c101d1e */
[----:B------:R-:W-:Y:S02]  /*2db0*/  ISETP.LT.AND P2, PT, R25, R0, !P0 ;  /* 0x000000001900720c */ /* 0x000fe40004741270 */
[----:B------:R-:W-:Y:S01]  /*2dc0*/  LOP3.LUT R25, R3, 0x40, RZ, 0xfc, !PT ;  /* 0x0000004003197812 */ /* 0x000fe200078efcff */
[----:B------:R-:W3:Y:S04]  /*2dd0*/  LDS.128 R32, [R26+0x1100] ;  /* 0x001100001a207984 */ /* 0x000ee80000000c00 */
[----:B------:R-:W3:Y:S01]  /*2de0*/  LDS.128 R36, [R26+0x1980] ;  /* 0x001980001a247984 */ /* 0x000ee20000000c00 */
[----:B--2---:R-:W-:Y:S01]  /*2df0*/  IMAD.WIDE R18, R27, 0x2, R16 ;  /* 0x000000021b127825 */ /* 0x004fe200078e0210 */
[----:B------:R-:W-:-:S02]  /*2e00*/  LOP3.LUT R27, R3, 0x48, RZ, 0xfc, !PT ;  /* 0x00000048031b7812 */ /* 0x000fc400078efcff */
[----:B------:R-:W2:Y:S04]  /*2e10*/  LDS.128 R60, [R26+0x2200] ;  /* 0x002200001a3c7984 */ /* 0x000ea80000000c00 */
[----:B------:R1:W-:Y:S01]  /*2e20*/  @P1 STG.E.128 desc[UR30][R22.64], R40 ;  /* 0x0000002816001986 */ /* 0x0003e2000c101d1e */
[----:B------:R-:W-:Y:S01]  /*2e30*/  ISETP.LT.AND P1, PT, R25, R0, !P0 ;  /* 0x000000001900720c */ /* 0x000fe20004721270 */
[----:B----4-:R-:W-:Y:S01]  /*2e40*/  IMAD.WIDE R20, R31, 0x2, R16 ;  /* 0x000000021f147825 */ /* 0x010fe200078e0210 */
[----:B------:R-:W-:Y:S01]  /*2e50*/  LOP3.LUT R25, R3, 0x50, RZ, 0xfc, !PT ;  /* 0x0000005003197812 */ /* 0x000fe200078efcff */
[----:B------:R-:W4:Y:S02]  /*2e60*/  LDS.128 R64, [R26+0x2a80] ;  /* 0x002a80001a407984 */ /* 0x000f240000000c00 */
[----:B------:R-:W-:-:S02]  /*2e70*/  VIADD R31, R29, 0x2a000 ;  /* 0x0002a0001d1f7836 */ /* 0x000fc40000000000 */
[----:B------:R-:W2:Y:S04]  /*2e80*/  LDS.128 R40, [R26+0x3300] ;  /* 0x003300001a287984 */ /* 0x000ea80000000c00 */
[----:B-----5:R5:W-:Y:S01]  /*2e90*/  @P6 STG.E.128 desc[UR30][R18.64], R44 ;  /* 0x0000002c12006986 */ /* 0x020be2000c101d1e */
[-C--:B------:R-:W-:Y:S01]  /*2ea0*/  ISETP.LT.AND P6, PT, R27, R0.reuse, !P0 ;  /* 0x000000001b00720c */ /* 0x080fe200047c1270 */
[----:B------:R-:W-:Y:S02]  /*2eb0*/  VIADD R27, R29, 0x1e000 ;  /* 0x0001e0001d1b7836 */ /* 0x000fe40000000000 */
[----:B------:R3:W-:Y:S01]  /*2ec0*/  @P5 STG.E.128 desc[UR30][R20.64], R48 ;  /* 0x0000003014005986 */ /* 0x0007e2000c101d1e */
[----:B------:R-:W-:Y:S01]  /*2ed0*/  ISETP.LT.AND P5, PT, R25, R0, !P0 ;  /* 0x000000001900720c */ /* 0x000fe200047a1270 */
[----:B-1----:R-:W-:Y:S01]  /*2ee0*/  VIADD R23, R29, 0x24000 ;  /* 0x000240001d177836 */ /* 0x002fe20000000000 */
[----:B------:R-:W-:Y:S01]  /*2ef0*/  LOP3.LUT R25, R3, 0x58, RZ, 0xfc, !PT ;  /* 0x0000005803197812 */ /* 0x000fe200078efcff */
[----:B-----5:R-:W-:Y:S01]  /*2f00*/  IMAD.WIDE R18, R27, 0x2, R16 ;  /* 0x000000021b127825 */ /* 0x020fe200078e0210 */
[----:B------:R-:W-:-:S03]  /*2f10*/  LOP3.LUT R27, R3, 0x60, RZ, 0xfc, !PT ;  /* 0x00000060031b7812 */ /* 0x000fc600078efcff */
[--C-:B---3--:R-:W-:Y:S01]  /*2f20*/  IMAD.WIDE R20, R23, 0x2, R16.reuse ;  /* 0x0000000217147825 */ /* 0x108fe200078e0210 */
[----:B------:R3:W-:Y:S01]  /*2f30*/  @P4 STG.E.128 desc[UR30][R18.64], R12 ;  /* 0x0000000c12004986 */ /* 0x0007e2000c101d1e */
[-C--:B------:R-:W-:Y:S02]  /*2f40*/  ISETP.LT.AND P4, PT, R25, R0.reuse, !P0 ;  /* 0x000000001900720c */ /* 0x080fe40004781270 */
[----:B------:R-:W-:Y:S01]  /*2f50*/  VIADD R25, R29, 0x30000 ;  /* 0x000300001d197836 */ /* 0x000fe20000000000 */
[----:B------:R5:W-:Y:S01]  /*2f60*/  @P3 STG.E.128 desc[UR30][R20.64], R8 ;  /* 0x0000000814003986 */ /* 0x000be2000c101d1e */
[--C-:B------:R-:W-:Y:S01]  /*2f70*/  IMAD.WIDE R22, R31, 0x2, R16.reuse ;  /* 0x000000021f167825 */ /* 0x100fe200078e0210 */
[-C--:B------:R-:W-:Y:S02]  /*2f80*/  ISETP.LT.AND P3, PT, R27, R0.reuse, !P0 ;  /* 0x000000001b00720c */ /* 0x080fe40004761270 */
[----:B------:R-:W-:Y:S01]  /*2f90*/  LOP3.LUT R27, R3, 0x68, RZ, 0xfc, !PT ;  /* 0x00000068031b7812 */ /* 0x000fe200078efcff */
[----:B------:R-:W-:Y:S01]  /*2fa0*/  IMAD.WIDE R24, R25, 0x2, R16 ;  /* 0x0000000219187825 */ /* 0x000fe200078e0210 */
[----:B------:R2:W-:Y:S02]  /*2fb0*/  @P2 STG.E.128 desc[UR30][R22.64], R4 ;  /* 0x0000000416002986 */ /* 0x0005e4000c101d1e */
[----:B------:R-:W-:Y:S01]  /*2fc0*/  ISETP.LT.AND P2, PT, R27, R0, !P0 ;  /* 0x000000001b00720c */ /* 0x000fe20004741270 */
[----:B------:R-:W-:Y:S01]  /*2fd0*/  VIADD R31, R29, 0x36000 ;  /* 0x000360001d1f7836 */ /* 0x000fe20000000000 */
[----:B------:R1:W-:Y:S01]  /*2fe0*/  @P1 STG.E.128 desc[UR30][R24.64], R52 ;  /* 0x0000003418001986 */ /* 0x0003e2000c101d1e */
[----:B---3--:R-:W-:-:S02]  /*2ff0*/  LOP3.LUT R13, R3, 0x70, RZ, 0xfc, !PT ;  /* 0x00000070030d7812 */ /* 0x008fc400078efcff */
[----:B------:R-:W-:Y:S01]  /*3000*/  LOP3.LUT R15, R3, 0x78, RZ, 0xfc, !PT ;  /* 0x00000078030f7812 */ /* 0x000fe200078efcff */
[----:B------:R-:W-:Y:S01]  /*3010*/  IMAD.WIDE R2, R31, 0x2, R16 ;  /* 0x000000021f027825 */ /* 0x000fe200078e0210 */
[-C--:B------:R-:W-:Y:S02]  /*3020*/  ISETP.LT.AND P1, PT, R13, R0.reuse, !P0 ;  /* 0x000000000d00720c */ /* 0x080fe40004721270 */
[----:B------:R-:W-:Y:S01]  /*3030*/  ISETP.LT.AND P0, PT, R15, R0, !P0 ;  /* 0x000000000f00720c */ /* 0x000fe20004701270 */
[C---:B-----5:R-:W-:Y:S01]  /*3040*/  VIADD R9, R29.reuse, 0x48000 ;  /* 0x000480001d097836 */ /* 0x060fe20000000000 */
[----:B------:R1:W-:Y:S01]  /*3050*/  @P6 STG.E.128 desc[UR30][R2.64], R56 ;  /* 0x0000003802006986 */ /* 0x0003e2000c101d1e */
[C---:B------:R-:W-:Y:S02]  /*3060*/  VIADD R11, R29.reuse, 0x4e000 ;  /* 0x0004e0001d0b7836 */ /* 0x040fe40000000000 */
[C---:B--2---:R-:W-:Y:S02]  /*3070*/  VIADD R5, R29.reuse, 0x3c000 ;  /* 0x0003c0001d057836 */ /* 0x044fe40000000000 */
[----:B------:R-:W-:-:S02]  /*3080*/  VIADD R7, R29, 0x42000 ;  /* 0x000420001d077836 */ /* 0x000fc40000000000 */
[----:B------:R-:W-:Y:S02]  /*3090*/  VIADD R13, R29, 0x54000 ;  /* 0x000540001d0d7836 */ /* 0x000fe40000000000 */
[----:B------:R-:W-:-:S04]  /*30a0*/  IMAD.WIDE R4, R5, 0x2, R16 ;  /* 0x0000000205047825 */ /* 0x000fc800078e0210 */
[--C-:B------:R-:W-:Y:S01]  /*30b0*/  IMAD.WIDE R6, R7, 0x2, R16.reuse ;  /* 0x0000000207067825 */ /* 0x100fe200078e0210 */
[----:B------:R1:W-:Y:S03]  /*30c0*/  @P5 STG.E.128 desc[UR30][R4.64], R32 ;  /* 0x0000002004005986 */ /* 0x0003e6000c101d1e */
[--C-:B------:R-:W-:Y:S01]  /*30d0*/  IMAD.WIDE R8, R9, 0x2, R16.reuse ;  /* 0x0000000209087825 */ /* 0x100fe200078e0210 */
[----:B------:R1:W-:Y:S03]  /*30e0*/  @P4 STG.E.128 desc[UR30][R6.64], R36 ;  /* 0x0000002406004986 */ /* 0x0003e6000c101d1e */
[--C-:B------:R-:W-:Y:S01]  /*30f0*/  IMAD.WIDE R10, R11, 0x2, R16.reuse ;  /* 0x000000020b0a7825 */ /* 0x100fe200078e0210 */
[----:B------:R1:W-:Y:S03]  /*3100*/  @P3 STG.E.128 desc[UR30][R8.64], R60 ;  /* 0x0000003c08003986 */ /* 0x0003e6000c101d1e */
[----:B------:R-:W-:Y:S01]  /*3110*/  IMAD.WIDE R12, R13, 0x2, R16 ;  /* 0x000000020d0c7825 */ /* 0x000fe200078e0210 */
[----:B----4-:R1:W-:Y:S04]  /*3120*/  @P2 STG.E.128 desc[UR30][R10.64], R64 ;  /* 0x000000400a002986 */ /* 0x0103e8000c101d1e */
[----:B------:R1:W-:Y:S01]  /*3130*/  @P1 STG.E.128 desc[UR30][R12.64], R40 ;  /* 0x000000280c001986 */ /* 0x0003e2000c101d1e */
[----:B------:R-:W-:Y:S05]  /*3140*/  @!P0 EXIT ;  /* 0x000000000000894d */ /* 0x000fea0003800000 */
[----:B-1----:R-:W1:Y:S01]  /*3150*/  LDS.128 R24, [R26+0x3b80] ;  /* 0x003b80001a187984 */ /* 0x002e620000000c00 */
[----:B------:R-:W-:-:S04]  /*3160*/  VIADD R29, R29, 0x5a000 ;  /* 0x0005a0001d1d7836 */ /* 0x000fc80000000000 */
[----:B------:R-:W-:-:S05]  /*3170*/  IMAD.WIDE R16, R29, 0x2, R16 ;  /* 0x000000021d107825 */ /* 0x000fca00078e0210 */
[----:B-1----:R-:W-:Y:S01]  /*3180*/  STG.E.128 desc[UR30][R16.64], R24 ;  /* 0x0000001810007986 */ /* 0x002fe2000c101d1e */
[----:B------:R-:W-:Y:S05]  /*3190*/  EXIT ;  /* 0x000000000000794d */ /* 0x000fea0003800000 */
.L_x_1:
[----:B------:R-:W-:-:S00]  /*31a0*/  BRA `(.L_x_1) ;  /* 0xfffffffc00fc7947 */ /* 0x000fc0000383ffff */
[----:B------:R-:W-:-:S00]  /*31b0*/  NOP ;  /* 0x0000000000007918 */ /* 0x000fc00000000000 */
        /* <DEDUP_REMOVED lines=12> */
.L_x_2:


//--------------------- .nv.shared.triton_mm      --------------------------
	.section	.nv.shared.triton_mm,"aw",@nobits
	.sectionflags	@""
	.align	16
	.zero		1024


//--------------------- .nv.constant0.triton_mm   --------------------------
	.section	.nv.constant0.triton_mm,"a",@progbits
	.sectionflags	@""
	.align	4
.nv.constant0.triton_mm:
	.zero		556
